//
// Generated by NVIDIA NVVM Compiler
//
// Compiler Build ID: CL-36424714
// Cuda compilation tools, release 13.0, V13.0.88
// Based on NVVM 20.0.0
//

.version 9.0
.target sm_100
.address_size 64

	// .globl	back_project
.global .align 1 .b8 _ZN34_INTERNAL_ec70f661_4_k_cu_f4d933f04cuda3std3__45__cpo5beginE[1];
.global .align 1 .b8 _ZN34_INTERNAL_ec70f661_4_k_cu_f4d933f04cuda3std3__45__cpo3endE[1];
.global .align 1 .b8 _ZN34_INTERNAL_ec70f661_4_k_cu_f4d933f04cuda3std3__45__cpo6cbeginE[1];
.global .align 1 .b8 _ZN34_INTERNAL_ec70f661_4_k_cu_f4d933f04cuda3std3__45__cpo4cendE[1];
.global .align 1 .b8 _ZN34_INTERNAL_ec70f661_4_k_cu_f4d933f04cuda3std3__45__cpo6rbeginE[1];
.global .align 1 .b8 _ZN34_INTERNAL_ec70f661_4_k_cu_f4d933f04cuda3std3__45__cpo4rendE[1];
.global .align 1 .b8 _ZN34_INTERNAL_ec70f661_4_k_cu_f4d933f04cuda3std3__45__cpo7crbeginE[1];
.global .align 1 .b8 _ZN34_INTERNAL_ec70f661_4_k_cu_f4d933f04cuda3std3__45__cpo5crendE[1];
.global .align 1 .b8 _ZN34_INTERNAL_ec70f661_4_k_cu_f4d933f04cuda3std3__436_GLOBAL__N__ec70f661_4_k_cu_f4d933f06ignoreE[1];
.global .align 1 .b8 _ZN34_INTERNAL_ec70f661_4_k_cu_f4d933f04cuda3std3__419piecewise_constructE[1];
.global .align 1 .b8 _ZN34_INTERNAL_ec70f661_4_k_cu_f4d933f04cuda3std3__48in_placeE[1];
.global .align 1 .b8 _ZN34_INTERNAL_ec70f661_4_k_cu_f4d933f04cuda3std3__420unreachable_sentinelE[1];
.global .align 1 .b8 _ZN34_INTERNAL_ec70f661_4_k_cu_f4d933f04cuda3std6ranges3__45__cpo4swapE[1];
.global .align 1 .b8 _ZN34_INTERNAL_ec70f661_4_k_cu_f4d933f04cuda3std6ranges3__45__cpo9iter_moveE[1];
.global .align 1 .b8 _ZN34_INTERNAL_ec70f661_4_k_cu_f4d933f04cuda3std6ranges3__45__cpo5beginE[1];
.global .align 1 .b8 _ZN34_INTERNAL_ec70f661_4_k_cu_f4d933f04cuda3std6ranges3__45__cpo3endE[1];
.global .align 1 .b8 _ZN34_INTERNAL_ec70f661_4_k_cu_f4d933f04cuda3std6ranges3__45__cpo6cbeginE[1];
.global .align 1 .b8 _ZN34_INTERNAL_ec70f661_4_k_cu_f4d933f04cuda3std6ranges3__45__cpo4cendE[1];
.global .align 1 .b8 _ZN34_INTERNAL_ec70f661_4_k_cu_f4d933f04cuda3std6ranges3__45__cpo7advanceE[1];
.global .align 1 .b8 _ZN34_INTERNAL_ec70f661_4_k_cu_f4d933f04cuda3std6ranges3__45__cpo9iter_swapE[1];
.global .align 1 .b8 _ZN34_INTERNAL_ec70f661_4_k_cu_f4d933f04cuda3std6ranges3__45__cpo4nextE[1];
.global .align 1 .b8 _ZN34_INTERNAL_ec70f661_4_k_cu_f4d933f04cuda3std6ranges3__45__cpo4prevE[1];
.global .align 1 .b8 _ZN34_INTERNAL_ec70f661_4_k_cu_f4d933f04cuda3std6ranges3__45__cpo4dataE[1];
.global .align 1 .b8 _ZN34_INTERNAL_ec70f661_4_k_cu_f4d933f04cuda3std6ranges3__45__cpo5cdataE[1];
.global .align 1 .b8 _ZN34_INTERNAL_ec70f661_4_k_cu_f4d933f04cuda3std6ranges3__45__cpo4sizeE[1];
.global .align 1 .b8 _ZN34_INTERNAL_ec70f661_4_k_cu_f4d933f04cuda3std6ranges3__45__cpo5ssizeE[1];
.global .align 1 .b8 _ZN34_INTERNAL_ec70f661_4_k_cu_f4d933f04cuda3std6ranges3__45__cpo8distanceE[1];
.global .align 1 .b8 _ZN34_INTERNAL_ec70f661_4_k_cu_f4d933f06thrust24THRUST_300001_SM_1000_NS6system6detail10sequential3seqE[1];

.visible .entry back_project(
	.param .u64 .ptr .align 1 back_project_param_0,
	.param .u64 .ptr .align 1 back_project_param_1,
	.param .u64 .ptr .align 1 back_project_param_2,
	.param .u32 back_project_param_3,
	.param .u32 back_project_param_4
)
{
	.reg .pred 	%p<20>;
	.reg .b32 	%r<129>;
	.reg .b32 	%f<103>;
	.reg .b64 	%rd<108>;

	ld.param.u32 	%r70, [back_project_param_4];
	setp.lt.s32 	%p1, %r70, 1;
	mov.f32 	%f102, 0f00000000;
	@%p1 bra 	$L__BB0_35;
	add.s32 	%r71, %r70, 511;
	shr.u32 	%r72, %r71, 9;
	mov.u32 	%r1, %ntid.x;
	mov.u32 	%r127, %tid.x;
	mov.u32 	%r73, %ctaid.x;
	neg.s32 	%r128, %r72;
	mad.lo.s32 	%r126, %r70, %r73, %r127;
	shl.b32 	%r74, %r1, 1;
	add.s32 	%r125, %r126, %r74;
	mad.lo.s32 	%r124, %r1, 3, %r126;
	shl.b32 	%r75, %r1, 2;
	add.s32 	%r123, %r126, %r75;
	mad.lo.s32 	%r122, %r1, 5, %r126;
	mad.lo.s32 	%r121, %r1, 6, %r126;
	mad.lo.s32 	%r120, %r1, 7, %r126;
	shl.b32 	%r76, %r1, 3;
	add.s32 	%r119, %r126, %r76;
	mad.lo.s32 	%r118, %r1, 9, %r126;
	mad.lo.s32 	%r117, %r1, 10, %r126;
	mad.lo.s32 	%r116, %r1, 11, %r126;
	mad.lo.s32 	%r115, %r1, 12, %r126;
	mad.lo.s32 	%r114, %r1, 13, %r126;
	mad.lo.s32 	%r113, %r1, 14, %r126;
	mad.lo.s32 	%r112, %r1, 15, %r126;
	add.s32 	%r111, %r126, %r1;
	mov.f32 	%f102, 0f00000000;
$L__BB0_2:
	ld.param.u64 	%rd100, [back_project_param_2];
	ld.param.u64 	%rd90, [back_project_param_1];
	cvta.to.global.u64 	%rd1, %rd100;
	cvta.to.global.u64 	%rd2, %rd90;
	setp.ge.s32 	%p2, %r127, %r70;
	mov.f32 	%f86, 0f00000000;
	@%p2 bra 	$L__BB0_4;
	mul.wide.u32 	%rd6, %r126, 4;
	add.s64 	%rd7, %rd2, %rd6;
	ld.global.nc.u32 	%r77, [%rd7];
	mul.wide.s32 	%rd8, %r77, 4;
	add.s64 	%rd9, %rd1, %rd8;
	ld.global.nc.f32 	%f86, [%rd9];
$L__BB0_4:
	add.s32 	%r38, %r1, %r127;
	setp.ge.s32 	%p3, %r38, %r70;
	mov.f32 	%f87, 0f00000000;
	@%p3 bra 	$L__BB0_6;
	mul.wide.u32 	%rd10, %r111, 4;
	add.s64 	%rd11, %rd2, %rd10;
	ld.global.nc.u32 	%r78, [%rd11];
	mul.wide.s32 	%rd12, %r78, 4;
	add.s64 	%rd13, %rd1, %rd12;
	ld.global.nc.f32 	%f87, [%rd13];
$L__BB0_6:
	add.s32 	%r39, %r1, %r38;
	setp.ge.s32 	%p4, %r39, %r70;
	mov.f32 	%f88, 0f00000000;
	@%p4 bra 	$L__BB0_8;
	mul.wide.u32 	%rd14, %r125, 4;
	add.s64 	%rd15, %rd2, %rd14;
	ld.global.nc.u32 	%r79, [%rd15];
	mul.wide.s32 	%rd16, %r79, 4;
	add.s64 	%rd17, %rd1, %rd16;
	ld.global.nc.f32 	%f88, [%rd17];
$L__BB0_8:
	add.s32 	%r40, %r1, %r39;
	setp.ge.s32 	%p5, %r40, %r70;
	mov.f32 	%f89, 0f00000000;
	@%p5 bra 	$L__BB0_10;
	mul.wide.u32 	%rd18, %r124, 4;
	add.s64 	%rd19, %rd2, %rd18;
	ld.global.nc.u32 	%r80, [%rd19];
	mul.wide.s32 	%rd20, %r80, 4;
	add.s64 	%rd21, %rd1, %rd20;
	ld.global.nc.f32 	%f89, [%rd21];
$L__BB0_10:
	add.s32 	%r41, %r1, %r40;
	setp.ge.s32 	%p6, %r41, %r70;
	mov.f32 	%f90, 0f00000000;
	@%p6 bra 	$L__BB0_12;
	mul.wide.u32 	%rd22, %r123, 4;
	add.s64 	%rd23, %rd2, %rd22;
	ld.global.nc.u32 	%r81, [%rd23];
	mul.wide.s32 	%rd24, %r81, 4;
	add.s64 	%rd25, %rd1, %rd24;
	ld.global.nc.f32 	%f90, [%rd25];
$L__BB0_12:
	add.s32 	%r42, %r1, %r41;
	setp.ge.s32 	%p7, %r42, %r70;
	mov.f32 	%f91, 0f00000000;
	@%p7 bra 	$L__BB0_14;
	mul.wide.u32 	%rd26, %r122, 4;
	add.s64 	%rd27, %rd2, %rd26;
	ld.global.nc.u32 	%r82, [%rd27];
	mul.wide.s32 	%rd28, %r82, 4;
	add.s64 	%rd29, %rd1, %rd28;
	ld.global.nc.f32 	%f91, [%rd29];
$L__BB0_14:
	add.s32 	%r43, %r1, %r42;
	setp.ge.s32 	%p8, %r43, %r70;
	mov.f32 	%f92, 0f00000000;
	@%p8 bra 	$L__BB0_16;
	mul.wide.u32 	%rd30, %r121, 4;
	add.s64 	%rd31, %rd2, %rd30;
	ld.global.nc.u32 	%r83, [%rd31];
	mul.wide.s32 	%rd32, %r83, 4;
	add.s64 	%rd33, %rd1, %rd32;
	ld.global.nc.f32 	%f92, [%rd33];
$L__BB0_16:
	add.s32 	%r44, %r1, %r43;
	setp.ge.s32 	%p9, %r44, %r70;
	mov.f32 	%f93, 0f00000000;
	@%p9 bra 	$L__BB0_18;
	ld.param.u64 	%rd91, [back_project_param_1];
	cvta.to.global.u64 	%rd34, %rd91;
	mul.wide.u32 	%rd35, %r120, 4;
	add.s64 	%rd36, %rd34, %rd35;
	ld.global.nc.u32 	%r84, [%rd36];
	mul.wide.s32 	%rd37, %r84, 4;
	add.s64 	%rd38, %rd1, %rd37;
	ld.global.nc.f32 	%f93, [%rd38];
$L__BB0_18:
	add.s32 	%r45, %r1, %r44;
	setp.ge.s32 	%p10, %r45, %r70;
	mov.f32 	%f94, 0f00000000;
	@%p10 bra 	$L__BB0_20;
	ld.param.u64 	%rd92, [back_project_param_1];
	cvta.to.global.u64 	%rd39, %rd92;
	mul.wide.u32 	%rd40, %r119, 4;
	add.s64 	%rd41, %rd39, %rd40;
	ld.global.nc.u32 	%r85, [%rd41];
	mul.wide.s32 	%rd42, %r85, 4;
	add.s64 	%rd43, %rd1, %rd42;
	ld.global.nc.f32 	%f94, [%rd43];
$L__BB0_20:
	add.s32 	%r46, %r1, %r45;
	setp.ge.s32 	%p11, %r46, %r70;
	mov.f32 	%f95, 0f00000000;
	@%p11 bra 	$L__BB0_22;
	ld.param.u64 	%rd101, [back_project_param_2];
	ld.param.u64 	%rd93, [back_project_param_1];
	cvta.to.global.u64 	%rd44, %rd93;
	mul.wide.u32 	%rd45, %r118, 4;
	add.s64 	%rd46, %rd44, %rd45;
	ld.global.nc.u32 	%r86, [%rd46];
	cvta.to.global.u64 	%rd47, %rd101;
	mul.wide.s32 	%rd48, %r86, 4;
	add.s64 	%rd49, %rd47, %rd48;
	ld.global.nc.f32 	%f95, [%rd49];
$L__BB0_22:
	add.s32 	%r47, %r1, %r46;
	setp.ge.s32 	%p12, %r47, %r70;
	mov.f32 	%f96, 0f00000000;
	@%p12 bra 	$L__BB0_24;
	ld.param.u64 	%rd102, [back_project_param_2];
	ld.param.u64 	%rd94, [back_project_param_1];
	cvta.to.global.u64 	%rd50, %rd94;
	mul.wide.u32 	%rd51, %r117, 4;
	add.s64 	%rd52, %rd50, %rd51;
	ld.global.nc.u32 	%r87, [%rd52];
	cvta.to.global.u64 	%rd53, %rd102;
	mul.wide.s32 	%rd54, %r87, 4;
	add.s64 	%rd55, %rd53, %rd54;
	ld.global.nc.f32 	%f96, [%rd55];
$L__BB0_24:
	add.s32 	%r48, %r1, %r47;
	setp.ge.s32 	%p13, %r48, %r70;
	mov.f32 	%f97, 0f00000000;
	@%p13 bra 	$L__BB0_26;
	ld.param.u64 	%rd103, [back_project_param_2];
	ld.param.u64 	%rd95, [back_project_param_1];
	cvta.to.global.u64 	%rd56, %rd95;
	mul.wide.u32 	%rd57, %r116, 4;
	add.s64 	%rd58, %rd56, %rd57;
	ld.global.nc.u32 	%r88, [%rd58];
	cvta.to.global.u64 	%rd59, %rd103;
	mul.wide.s32 	%rd60, %r88, 4;
	add.s64 	%rd61, %rd59, %rd60;
	ld.global.nc.f32 	%f97, [%rd61];
$L__BB0_26:
	add.s32 	%r49, %r1, %r48;
	setp.ge.s32 	%p14, %r49, %r70;
	mov.f32 	%f98, 0f00000000;
	@%p14 bra 	$L__BB0_28;
	ld.param.u64 	%rd104, [back_project_param_2];
	ld.param.u64 	%rd96, [back_project_param_1];
	cvta.to.global.u64 	%rd62, %rd96;
	mul.wide.u32 	%rd63, %r115, 4;
	add.s64 	%rd64, %rd62, %rd63;
	ld.global.nc.u32 	%r89, [%rd64];
	cvta.to.global.u64 	%rd65, %rd104;
	mul.wide.s32 	%rd66, %r89, 4;
	add.s64 	%rd67, %rd65, %rd66;
	ld.global.nc.f32 	%f98, [%rd67];
$L__BB0_28:
	add.s32 	%r50, %r1, %r49;
	setp.ge.s32 	%p15, %r50, %r70;
	mov.f32 	%f99, 0f00000000;
	@%p15 bra 	$L__BB0_30;
	ld.param.u64 	%rd105, [back_project_param_2];
	ld.param.u64 	%rd97, [back_project_param_1];
	cvta.to.global.u64 	%rd68, %rd97;
	mul.wide.u32 	%rd69, %r114, 4;
	add.s64 	%rd70, %rd68, %rd69;
	ld.global.nc.u32 	%r90, [%rd70];
	cvta.to.global.u64 	%rd71, %rd105;
	mul.wide.s32 	%rd72, %r90, 4;
	add.s64 	%rd73, %rd71, %rd72;
	ld.global.nc.f32 	%f99, [%rd73];
$L__BB0_30:
	add.s32 	%r51, %r1, %r50;
	setp.ge.s32 	%p16, %r51, %r70;
	mov.f32 	%f100, 0f00000000;
	@%p16 bra 	$L__BB0_32;
	ld.param.u64 	%rd106, [back_project_param_2];
	ld.param.u64 	%rd98, [back_project_param_1];
	cvta.to.global.u64 	%rd74, %rd98;
	mul.wide.u32 	%rd75, %r113, 4;
	add.s64 	%rd76, %rd74, %rd75;
	ld.global.nc.u32 	%r91, [%rd76];
	cvta.to.global.u64 	%rd77, %rd106;
	mul.wide.s32 	%rd78, %r91, 4;
	add.s64 	%rd79, %rd77, %rd78;
	ld.global.nc.f32 	%f100, [%rd79];
$L__BB0_32:
	add.s32 	%r92, %r1, %r51;
	setp.ge.s32 	%p17, %r92, %r70;
	mov.f32 	%f101, 0f00000000;
	@%p17 bra 	$L__BB0_34;
	ld.param.u64 	%rd107, [back_project_param_2];
	ld.param.u64 	%rd99, [back_project_param_1];
	cvta.to.global.u64 	%rd80, %rd99;
	mul.wide.u32 	%rd81, %r112, 4;
	add.s64 	%rd82, %rd80, %rd81;
	ld.global.nc.u32 	%r93, [%rd82];
	cvta.to.global.u64 	%rd83, %rd107;
	mul.wide.s32 	%rd84, %r93, 4;
	add.s64 	%rd85, %rd83, %rd84;
	ld.global.nc.f32 	%f101, [%rd85];
$L__BB0_34:
	bar.sync 	0;
	add.f32 	%f69, %f86, %f87;
	add.f32 	%f70, %f88, %f89;
	add.f32 	%f71, %f90, %f91;
	add.f32 	%f72, %f92, %f93;
	add.f32 	%f73, %f94, %f95;
	add.f32 	%f74, %f96, %f97;
	add.f32 	%f75, %f98, %f99;
	add.f32 	%f76, %f100, %f101;
	add.f32 	%f77, %f69, %f70;
	add.f32 	%f78, %f71, %f72;
	add.f32 	%f79, %f73, %f74;
	add.f32 	%f80, %f75, %f76;
	add.f32 	%f81, %f77, %f78;
	add.f32 	%f82, %f79, %f80;
	add.f32 	%f56, %f81, %f82;
	mov.b32 	%r94, 1;
	mov.b32 	%r107, 31;
	mov.b32 	%r108, -1;
	// begin inline asm
	{  .reg .f32 r0;  .reg .pred p;  shfl.sync.down.b32 r0|p, %f56, %r94, %r107, %r108;  @p add.f32 r0, r0, %f56;  mov.f32 %f54, r0;}
	// end inline asm
	mov.b32 	%r97, 2;
	// begin inline asm
	{  .reg .f32 r0;  .reg .pred p;  shfl.sync.down.b32 r0|p, %f54, %r97, %r107, %r108;  @p add.f32 r0, r0, %f54;  mov.f32 %f57, r0;}
	// end inline asm
	mov.b32 	%r100, 4;
	// begin inline asm
	{  .reg .f32 r0;  .reg .pred p;  shfl.sync.down.b32 r0|p, %f57, %r100, %r107, %r108;  @p add.f32 r0, r0, %f57;  mov.f32 %f60, r0;}
	// end inline asm
	mov.b32 	%r103, 8;
	// begin inline asm
	{  .reg .f32 r0;  .reg .pred p;  shfl.sync.down.b32 r0|p, %f60, %r103, %r107, %r108;  @p add.f32 r0, r0, %f60;  mov.f32 %f63, r0;}
	// end inline asm
	mov.b32 	%r106, 16;
	// begin inline asm
	{  .reg .f32 r0;  .reg .pred p;  shfl.sync.down.b32 r0|p, %f63, %r106, %r107, %r108;  @p add.f32 r0, r0, %f63;  mov.f32 %f66, r0;}
	// end inline asm
	bar.sync 	0;
	add.f32 	%f102, %f102, %f66;
	add.s32 	%r128, %r128, 1;
	setp.ne.s32 	%p18, %r128, 0;
	add.s32 	%r127, %r127, 512;
	add.s32 	%r126, %r126, 512;
	add.s32 	%r125, %r125, 512;
	add.s32 	%r124, %r124, 512;
	add.s32 	%r123, %r123, 512;
	add.s32 	%r122, %r122, 512;
	add.s32 	%r121, %r121, 512;
	add.s32 	%r120, %r120, 512;
	add.s32 	%r119, %r119, 512;
	add.s32 	%r118, %r118, 512;
	add.s32 	%r117, %r117, 512;
	add.s32 	%r116, %r116, 512;
	add.s32 	%r115, %r115, 512;
	add.s32 	%r114, %r114, 512;
	add.s32 	%r113, %r113, 512;
	add.s32 	%r112, %r112, 512;
	add.s32 	%r111, %r111, 512;
	@%p18 bra 	$L__BB0_2;
$L__BB0_35:
	mov.u32 	%r109, %tid.x;
	setp.ne.s32 	%p19, %r109, 0;
	@%p19 bra 	$L__BB0_37;
	ld.param.u64 	%rd89, [back_project_param_0];
	mov.u32 	%r110, %ctaid.x;
	cvta.to.global.u64 	%rd86, %rd89;
	mul.wide.u32 	%rd87, %r110, 4;
	add.s64 	%rd88, %rd86, %rd87;
	ld.global.f32 	%f83, [%rd88];
	add.f32 	%f84, %f102, %f83;
	st.global.f32 	[%rd88], %f84;
$L__BB0_37:
	ret;

}
	// .globl	project
.visible .entry project(
	.param .u64 .ptr .align 1 project_param_0,
	.param .u64 .ptr .align 1 project_param_1,
	.param .u64 .ptr .align 1 project_param_2,
	.param .u32 project_param_3,
	.param .u32 project_param_4
)
{
	.reg .pred 	%p<2>;
	.reg .b32 	%r<10>;
	.reg .b32 	%f<3>;
	.reg .b64 	%rd<13>;

	ld.param.u64 	%rd1, [project_param_0];
	ld.param.u64 	%rd2, [project_param_1];
	ld.param.u64 	%rd3, [project_param_2];
	ld.param.u32 	%r3, [project_param_3];
	ld.param.u32 	%r2, [project_param_4];
	mov.u32 	%r4, %tid.x;
	mov.u32 	%r5, %ntid.x;
	mov.u32 	%r6, %ctaid.x;
	mad.lo.s32 	%r1, %r5, %r6, %r4;
	mul.lo.s32 	%r7, %r2, %r3;
	setp.ge.s32 	%p1, %r1, %r7;
	@%p1 bra 	$L__BB1_2;
	cvta.to.global.u64 	%rd4, %rd2;
	cvta.to.global.u64 	%rd5, %rd3;
	cvta.to.global.u64 	%rd6, %rd1;
	mul.wide.s32 	%rd7, %r1, 4;
	add.s64 	%rd8, %rd4, %rd7;
	ld.global.nc.u32 	%r8, [%rd8];
	mul.wide.s32 	%rd9, %r8, 4;
	add.s64 	%rd10, %rd6, %rd9;
	div.s32 	%r9, %r1, %r2;
	mul.wide.s32 	%rd11, %r9, 4;
	add.s64 	%rd12, %rd5, %rd11;
	ld.global.nc.f32 	%f1, [%rd12];
	atom.global.add.f32 	%f2, [%rd10], %f1;
$L__BB1_2:
	ret;

}
	// .globl	clip
.visible .entry clip(
	.param .u64 .ptr .align 1 clip_param_0,
	.param .u32 clip_param_1,
	.param .f64 clip_param_2
)
{
	.reg .pred 	%p<3>;
	.reg .b32 	%r<6>;
	.reg .b32 	%f<3>;
	.reg .b64 	%rd<5>;
	.reg .b64 	%fd<2>;

	ld.param.u64 	%rd2, [clip_param_0];
	ld.param.u32 	%r2, [clip_param_1];
	ld.param.f64 	%fd1, [clip_param_2];
	mov.u32 	%r3, %tid.x;
	mov.u32 	%r4, %ntid.x;
	mov.u32 	%r5, %ctaid.x;
	mad.lo.s32 	%r1, %r4, %r5, %r3;
	setp.ge.s32 	%p1, %r1, %r2;
	@%p1 bra 	$L__BB2_3;
	cvta.to.global.u64 	%rd3, %rd2;
	mul.wide.s32 	%rd4, %r1, 4;
	add.s64 	%rd1, %rd3, %rd4;
	ld.global.f32 	%f2, [%rd1];
	cvt.rn.f32.f64 	%f1, %fd1;
	setp.geu.f32 	%p2, %f2, %f1;
	@%p2 bra 	$L__BB2_3;
	st.global.f32 	[%rd1], %f1;
$L__BB2_3:
	ret;

}
	// .globl	find_difference_profile
.visible .entry find_difference_profile(
	.param .u64 .ptr .align 1 find_difference_profile_param_0,
	.param .u64 .ptr .align 1 find_difference_profile_param_1,
	.param .u64 .ptr .align 1 find_difference_profile_param_2,
	.param .u32 find_difference_profile_param_3
)
{
	.reg .pred 	%p<3>;
	.reg .b32 	%r<11>;
	.reg .b32 	%f<4>;
	.reg .b64 	%rd<11>;

	ld.param.u64 	%rd4, [find_difference_profile_param_0];
	ld.param.u64 	%rd5, [find_difference_profile_param_1];
	ld.param.u64 	%rd6, [find_difference_profile_param_2];
	ld.param.u32 	%r6, [find_difference_profile_param_3];
	mov.u32 	%r7, %tid.x;
	mov.u32 	%r1, %ntid.x;
	mov.u32 	%r8, %ctaid.x;
	mad.lo.s32 	%r10, %r1, %r8, %r7;
	setp.ge.s32 	%p1, %r10, %r6;
	@%p1 bra 	$L__BB3_3;
	mov.u32 	%r9, %nctaid.x;
	mul.lo.s32 	%r3, %r1, %r9;
	cvta.to.global.u64 	%rd1, %rd6;
	cvta.to.global.u64 	%rd2, %rd5;
	cvta.to.global.u64 	%rd3, %rd4;
$L__BB3_2:
	mul.wide.s32 	%rd7, %r10, 4;
	add.s64 	%rd8, %rd1, %rd7;
	ld.global.nc.f32 	%f1, [%rd8];
	add.s64 	%rd9, %rd2, %rd7;
	ld.global.nc.f32 	%f2, [%rd9];
	sub.f32 	%f3, %f1, %f2;
	add.s64 	%rd10, %rd3, %rd7;
	st.global.f32 	[%rd10], %f3;
	add.s32 	%r10, %r10, %r3;
	setp.lt.s32 	%p2, %r10, %r6;
	@%p2 bra 	$L__BB3_2;
$L__BB3_3:
	ret;

}
	// .globl	compensate_particle_amount
.visible .entry compensate_particle_amount(
	.param .u64 .ptr .align 1 compensate_particle_amount_param_0,
	.param .u64 .ptr .align 1 compensate_particle_amount_param_1,
	.param .u32 compensate_particle_amount_param_2,
	.param .u32 compensate_particle_amount_param_3
)
{
	.reg .pred 	%p<2>;
	.reg .b32 	%r<8>;
	.reg .b32 	%f<4>;
	.reg .b64 	%rd<8>;

	ld.param.u64 	%rd1, [compensate_particle_amount_param_0];
	ld.param.u64 	%rd2, [compensate_particle_amount_param_1];
	ld.param.u32 	%r2, [compensate_particle_amount_param_2];
	ld.param.u32 	%r3, [compensate_particle_amount_param_3];
	mov.u32 	%r4, %tid.x;
	mov.u32 	%r5, %ntid.x;
	mov.u32 	%r6, %ctaid.x;
	mad.lo.s32 	%r1, %r5, %r6, %r4;
	mul.lo.s32 	%r7, %r3, %r2;
	setp.ge.s32 	%p1, %r1, %r7;
	@%p1 bra 	$L__BB4_2;
	cvta.to.global.u64 	%rd3, %rd2;
	cvta.to.global.u64 	%rd4, %rd1;
	mul.wide.s32 	%rd5, %r1, 4;
	add.s64 	%rd6, %rd3, %rd5;
	ld.global.nc.f32 	%f1, [%rd6];
	add.s64 	%rd7, %rd4, %rd5;
	ld.global.f32 	%f2, [%rd7];
	mul.f32 	%f3, %f1, %f2;
	st.global.f32 	[%rd7], %f3;
$L__BB4_2:
	ret;

}
	// .globl	count_particles_in_bin
.visible .entry count_particles_in_bin(
	.param .u64 .ptr .align 1 count_particles_in_bin_param_0,
	.param .u64 .ptr .align 1 count_particles_in_bin_param_1,
	.param .u32 count_particles_in_bin_param_2,
	.param .u32 count_particles_in_bin_param_3,
	.param .u32 count_particles_in_bin_param_4
)
{
	.reg .pred 	%p<2>;
	.reg .b32 	%r<12>;
	.reg .b32 	%f<2>;
	.reg .b64 	%rd<9>;

	ld.param.u64 	%rd1, [count_particles_in_bin_param_0];
	ld.param.u64 	%rd2, [count_particles_in_bin_param_1];
	ld.param.u32 	%r2, [count_particles_in_bin_param_2];
	ld.param.u32 	%r4, [count_particles_in_bin_param_3];
	ld.param.u32 	%r3, [count_particles_in_bin_param_4];
	mov.u32 	%r5, %tid.x;
	mov.u32 	%r6, %ntid.x;
	mov.u32 	%r7, %ctaid.x;
	mad.lo.s32 	%r1, %r6, %r7, %r5;
	mul.lo.s32 	%r8, %r4, %r2;
	setp.ge.s32 	%p1, %r1, %r8;
	@%p1 bra 	$L__BB5_2;
	cvta.to.global.u64 	%rd3, %rd2;
	cvta.to.global.u64 	%rd4, %rd1;
	rem.s32 	%r9, %r1, %r2;
	mul.wide.s32 	%rd5, %r1, 4;
	add.s64 	%rd6, %rd3, %rd5;
	ld.global.nc.u32 	%r10, [%rd6];
	mad.lo.s32 	%r11, %r9, %r3, %r10;
	mul.wide.s32 	%rd7, %r11, 4;
	add.s64 	%rd8, %rd4, %rd7;
	atom.global.add.f32 	%f1, [%rd8], 0f3F800000;
$L__BB5_2:
	ret;

}
	// .globl	calculate_reciprocal
.visible .entry calculate_reciprocal(
	.param .u64 .ptr .align 1 calculate_reciprocal_param_0,
	.param .u32 calculate_reciprocal_param_1,
	.param .u32 calculate_reciprocal_param_2,
	.param .f64 calculate_reciprocal_param_3
)
{
	.reg .pred 	%p<3>;
	.reg .b32 	%r<8>;
	.reg .b32 	%f<5>;
	.reg .b64 	%rd<5>;
	.reg .b64 	%fd<2>;

	ld.param.u64 	%rd1, [calculate_reciprocal_param_0];
	ld.param.u32 	%r2, [calculate_reciprocal_param_1];
	ld.param.u32 	%r3, [calculate_reciprocal_param_2];
	ld.param.f64 	%fd1, [calculate_reciprocal_param_3];
	mul.lo.s32 	%r4, %r3, %r2;
	mov.u32 	%r5, %tid.x;
	mov.u32 	%r6, %ntid.x;
	mov.u32 	%r7, %ctaid.x;
	mad.lo.s32 	%r1, %r6, %r7, %r5;
	setp.ge.s32 	%p1, %r1, %r4;
	@%p1 bra 	$L__BB6_2;
	cvta.to.global.u64 	%rd2, %rd1;
	mul.wide.s32 	%rd3, %r1, 4;
	add.s64 	%rd4, %rd2, %rd3;
	ld.global.f32 	%f1, [%rd4];
	setp.eq.f32 	%p2, %f1, 0f00000000;
	selp.f32 	%f2, 0f3F800000, %f1, %p2;
	cvt.rn.f32.f64 	%f3, %fd1;
	div.rn.f32 	%f4, %f3, %f2;
	st.global.f32 	[%rd4], %f4;
$L__BB6_2:
	ret;

}
	// .globl	create_flat_points
.visible .entry create_flat_points(
	.param .u64 .ptr .align 1 create_flat_points_param_0,
	.param .u32 create_flat_points_param_1,
	.param .u32 create_flat_points_param_2,
	.param .u32 create_flat_points_param_3
)
{
	.reg .pred 	%p<2>;
	.reg .b32 	%r<12>;
	.reg .b64 	%rd<5>;

	ld.param.u64 	%rd1, [create_flat_points_param_0];
	ld.param.u32 	%r4, [create_flat_points_param_1];
	ld.param.u32 	%r2, [create_flat_points_param_2];
	ld.param.u32 	%r3, [create_flat_points_param_3];
	mov.u32 	%r5, %tid.x;
	mov.u32 	%r6, %ntid.x;
	mov.u32 	%r7, %ctaid.x;
	mad.lo.s32 	%r1, %r6, %r7, %r5;
	mul.lo.s32 	%r8, %r2, %r4;
	setp.ge.s32 	%p1, %r1, %r8;
	@%p1 bra 	$L__BB7_2;
	cvta.to.global.u64 	%rd2, %rd1;
	rem.s32 	%r9, %r1, %r2;
	mul.wide.s32 	%rd3, %r1, 4;
	add.s64 	%rd4, %rd2, %rd3;
	ld.global.u32 	%r10, [%rd4];
	mad.lo.s32 	%r11, %r9, %r3, %r10;
	st.global.u32 	[%rd4], %r11;
$L__BB7_2:
	ret;

}


// ===== COMPILED SASS (sm_100) =====

	.target	sm_100

	.elftype	@"ET_EXEC"


//--------------------- .note.nv.tkinfo           --------------------------
	.section	.note.nv.tkinfo,"",@"SHT_NOTE"
	.sectionflags	@"SHF_NOTE_NV_TKINFO"
	.tkinfo
        /*0018*/ 	.word	0x00000002
        /*0030*/ 	.string	""
        /*0030*/ 	.string	"ptxas"
        /*0030*/ 	.string	"Cuda compilation tools, release 13.0, V13.0.88"
        /*0030*/ 	.string	"Build cuda_13.0.r13.0/compiler.36424714_0"
        /*0030*/ 	.string	"-arch sm_100 -m 64 "



//--------------------- .note.nv.cuinfo           --------------------------
	.section	.note.nv.cuinfo,"",@"SHT_NOTE"
	.sectionflags	@"SHF_NOTE_NV_CUINFO"
        /*0018*/ 	.short	0x0002
        /*001a*/ 	.short	0x0064
        /*001c*/ 	.short	0x0082
	.zero		2


//--------------------- .nv.info                  --------------------------
	.section	.nv.info,"",@"SHT_CUDA_INFO"
	.align	4


	//----- nvinfo : EIATTR_REGCOUNT
	.align		4
        /*0000*/ 	.byte	0x04, 0x2f
        /*0002*/ 	.short	(.L_29 - .L_28)
	.align		4
.L_28:
        /*0004*/ 	.word	index@(back_project)
        /*0008*/ 	.word	0x00000028


	//----- nvinfo : EIATTR_FRAME_SIZE
	.align		4
.L_29:
        /*000c*/ 	.byte	0x04, 0x11
        /*000e*/ 	.short	(.L_31 - .L_30)
	.align		4
.L_30:
        /*0010*/ 	.word	index@(back_project)
        /*0014*/ 	.word	0x00000000


	//----- nvinfo : EIATTR_REGCOUNT
	.align		4
.L_31:
        /*0018*/ 	.byte	0x04, 0x2f
        /*001a*/ 	.short	(.L_33 - .L_32)
	.align		4
.L_32:
        /*001c*/ 	.word	index@(project)
        /*0020*/ 	.word	0x0000000c


	//----- nvinfo : EIATTR_FRAME_SIZE
	.align		4
.L_33:
        /*0024*/ 	.byte	0x04, 0x11
        /*0026*/ 	.short	(.L_35 - .L_34)
	.align		4
.L_34:
        /*0028*/ 	.word	index@(project)
        /*002c*/ 	.word	0x00000000


	//----- nvinfo : EIATTR_REGCOUNT
	.align		4
.L_35:
        /*0030*/ 	.byte	0x04, 0x2f
        /*0032*/ 	.short	(.L_37 - .L_36)
	.align		4
.L_36:
        /*0034*/ 	.word	index@(clip)
        /*0038*/ 	.word	0x00000008


	//----- nvinfo : EIATTR_FRAME_SIZE
	.align		4
.L_37:
        /*003c*/ 	.byte	0x04, 0x11
        /*003e*/ 	.short	(.L_39 - .L_38)
	.align		4
.L_38:
        /*0040*/ 	.word	index@(clip)
        /*0044*/ 	.word	0x00000000


	//----- nvinfo : EIATTR_REGCOUNT
	.align		4
.L_39:
        /*0048*/ 	.byte	0x04, 0x2f
        /*004a*/ 	.short	(.L_41 - .L_40)
	.align		4
.L_40:
        /*004c*/ 	.word	index@(find_difference_profile)
        /*0050*/ 	.word	0x00000012


	//----- nvinfo : EIATTR_FRAME_SIZE
	.align		4
.L_41:
        /*0054*/ 	.byte	0x04, 0x11
        /*0056*/ 	.short	(.L_43 - .L_42)
	.align		4
.L_42:
        /*0058*/ 	.word	index@(find_difference_profile)
        /*005c*/ 	.word	0x00000000


	//----- nvinfo : EIATTR_REGCOUNT
	.align		4
.L_43:
        /*0060*/ 	.byte	0x04, 0x2f
        /*0062*/ 	.short	(.L_45 - .L_44)
	.align		4
.L_44:
        /*0064*/ 	.word	index@(compensate_particle_amount)
        /*0068*/ 	.word	0x0000000a


	//----- nvinfo : EIATTR_FRAME_SIZE
	.align		4
.L_45:
        /*006c*/ 	.byte	0x04, 0x11
        /*006e*/ 	.short	(.L_47 - .L_46)
	.align		4
.L_46:
        /*0070*/ 	.word	index@(compensate_particle_amount)
        /*0074*/ 	.word	0x00000000


	//----- nvinfo : EIATTR_REGCOUNT
	.align		4
.L_47:
        /*0078*/ 	.byte	0x04, 0x2f
        /*007a*/ 	.short	(.L_49 - .L_48)
	.align		4
.L_48:
        /*007c*/ 	.word	index@(count_particles_in_bin)
        /*0080*/ 	.word	0x00000010


	//----- nvinfo : EIATTR_FRAME_SIZE
	.align		4
.L_49:
        /*0084*/ 	.byte	0x04, 0x11
        /*0086*/ 	.short	(.L_51 - .L_50)
	.align		4
.L_50:
        /*0088*/ 	.word	index@(count_particles_in_bin)
        /*008c*/ 	.word	0x00000000


	//----- nvinfo : EIATTR_REGCOUNT
	.align		4
.L_51:
        /*0090*/ 	.byte	0x04, 0x2f
        /*0092*/ 	.short	(.L_53 - .L_52)
	.align		4
.L_52:
        /*0094*/ 	.word	index@(calculate_reciprocal)
        /*0098*/ 	.word	0x00000010


	//----- nvinfo : EIATTR_FRAME_SIZE
	.align		4
.L_53:
        /*009c*/ 	.byte	0x04, 0x11
        /*009e*/ 	.short	(.L_55 - .L_54)
	.align		4
.L_54:
        /*00a0*/ 	.word	index@($__internal_0_$__cuda_sm3x_div_rn_noftz_f32_slowpath)
        /*00a4*/ 	.word	0x00000000


	//----- nvinfo : EIATTR_FRAME_SIZE
	.align		4
.L_55:
        /*00a8*/ 	.byte	0x04, 0x11
        /*00aa*/ 	.short	(.L_57 - .L_56)
	.align		4
.L_56:
        /*00ac*/ 	.word	index@(calculate_reciprocal)
        /*00b0*/ 	.word	0x00000000


	//----- nvinfo : EIATTR_REGCOUNT
	.align		4
.L_57:
        /*00b4*/ 	.byte	0x04, 0x2f
        /*00b6*/ 	.short	(.L_59 - .L_58)
	.align		4
.L_58:
        /*00b8*/ 	.word	index@(create_flat_points)
        /*00bc*/ 	.word	0x00000012


	//----- nvinfo : EIATTR_FRAME_SIZE
	.align		4
.L_59:
        /*00c0*/ 	.byte	0x04, 0x11
        /*00c2*/ 	.short	(.L_61 - .L_60)
	.align		4
.L_60:
        /*00c4*/ 	.word	index@(create_flat_points)
        /*00c8*/ 	.word	0x00000000


	//----- nvinfo : EIATTR_MIN_STACK_SIZE
	.align		4
.L_61:
        /*00cc*/ 	.byte	0x04, 0x12
        /*00ce*/ 	.short	(.L_63 - .L_62)
	.align		4
.L_62:
        /*00d0*/ 	.word	index@(create_flat_points)
        /*00d4*/ 	.word	0x00000000


	//----- nvinfo : EIATTR_MIN_STACK_SIZE
	.align		4
.L_63:
        /*00d8*/ 	.byte	0x04, 0x12
        /*00da*/ 	.short	(.L_65 - .L_64)
	.align		4
.L_64:
        /*00dc*/ 	.word	index@(calculate_reciprocal)
        /*00e0*/ 	.word	0x00000000


	//----- nvinfo : EIATTR_MIN_STACK_SIZE
	.align		4
.L_65:
        /*00e4*/ 	.byte	0x04, 0x12
        /*00e6*/ 	.short	(.L_67 - .L_66)
	.align		4
.L_66:
        /*00e8*/ 	.word	index@(count_particles_in_bin)
        /*00ec*/ 	.word	0x00000000


	//----- nvinfo : EIATTR_MIN_STACK_SIZE
	.align		4
.L_67:
        /*00f0*/ 	.byte	0x04, 0x12
        /*00f2*/ 	.short	(.L_69 - .L_68)
	.align		4
.L_68:
        /*00f4*/ 	.word	index@(compensate_particle_amount)
        /*00f8*/ 	.word	0x00000000


	//----- nvinfo : EIATTR_MIN_STACK_SIZE
	.align		4
.L_69:
        /*00fc*/ 	.byte	0x04, 0x12
        /*00fe*/ 	.short	(.L_71 - .L_70)
	.align		4
.L_70:
        /*0100*/ 	.word	index@(find_difference_profile)
        /*0104*/ 	.word	0x00000000


	//----- nvinfo : EIATTR_MIN_STACK_SIZE
	.align		4
.L_71:
        /*0108*/ 	.byte	0x04, 0x12
        /*010a*/ 	.short	(.L_73 - .L_72)
	.align		4
.L_72:
        /*010c*/ 	.word	index@(clip)
        /*0110*/ 	.word	0x00000000


	//----- nvinfo : EIATTR_MIN_STACK_SIZE
	.align		4
.L_73:
        /*0114*/ 	.byte	0x04, 0x12
        /*0116*/ 	.short	(.L_75 - .L_74)
	.align		4
.L_74:
        /*0118*/ 	.word	index@(project)
        /*011c*/ 	.word	0x00000000


	//----- nvinfo : EIATTR_MIN_STACK_SIZE
	.align		4
.L_75:
        /*0120*/ 	.byte	0x04, 0x12
        /*0122*/ 	.short	(.L_77 - .L_76)
	.align		4
.L_76:
        /*0124*/ 	.word	index@(back_project)
        /*0128*/ 	.word	0x00000000
.L_77:


//--------------------- .nv.compat                --------------------------
	.section	.nv.compat,"",@"SHT_CUDA_COMPAT_INFO"
	.align	4
        /*0000*/ 	.byte	0x02, 0x09, 0x00, 0x00, 0x02, 0x02, 0x01, 0x00, 0x02, 0x05, 0x05, 0x00, 0x03, 0x07, 0x01, 0x01
        /*0010*/ 	.byte	0x02, 0x03, 0x00, 0x00, 0x02, 0x06, 0x01, 0x00, 0x04, 0x0b, 0x08, 0x00, 0x01, 0x00, 0x00, 0x00
        /*0020*/ 	.byte	0x00, 0x00, 0x00, 0x00


//--------------------- .nv.info.create_flat_points --------------------------
	.section	.nv.info.create_flat_points,"",@"SHT_CUDA_INFO"
	.sectionflags	@""
	.align	4


	//----- nvinfo : EIATTR_CUDA_API_VERSION
	.align		4
        /*0000*/ 	.byte	0x04, 0x37
        /*0002*/ 	.short	(.L_79 - .L_78)
.L_78:
        /*0004*/ 	.word	0x00000082


	//----- nvinfo : EIATTR_KPARAM_INFO
	.align		4
.L_79:
        /*0008*/ 	.byte	0x04, 0x17
        /*000a*/ 	.short	(.L_81 - .L_80)
.L_80:
        /*000c*/ 	.word	0x00000000
        /*0010*/ 	.short	0x0003
        /*0012*/ 	.short	0x0010
        /*0014*/ 	.byte	0x00, 0xf0, 0x11, 0x00


	//----- nvinfo : EIATTR_KPARAM_INFO
	.align		4
.L_81:
        /*0018*/ 	.byte	0x04, 0x17
        /*001a*/ 	.short	(.L_83 - .L_82)
.L_82:
        /*001c*/ 	.word	0x00000000
        /*0020*/ 	.short	0x0002
        /*0022*/ 	.short	0x000c
        /*0024*/ 	.byte	0x00, 0xf0, 0x11, 0x00


	//----- nvinfo : EIATTR_KPARAM_INFO
	.align		4
.L_83:
        /*0028*/ 	.byte	0x04, 0x17
        /*002a*/ 	.short	(.L_85 - .L_84)
.L_84:
        /*002c*/ 	.word	0x00000000
        /*0030*/ 	.short	0x0001
        /*0032*/ 	.short	0x0008
        /*0034*/ 	.byte	0x00, 0xf0, 0x11, 0x00


	//----- nvinfo : EIATTR_KPARAM_INFO
	.align		4
.L_85:
        /*0038*/ 	.byte	0x04, 0x17
        /*003a*/ 	.short	(.L_87 - .L_86)
.L_86:
        /*003c*/ 	.word	0x00000000
        /*0040*/ 	.short	0x0000
        /*0042*/ 	.short	0x0000
        /*0044*/ 	.byte	0x00, 0xf5, 0x21, 0x00


	//----- nvinfo : EIATTR_SPARSE_MMA_MASK
	.align		4
.L_87:
        /*0048*/ 	.byte	0x03, 0x50
        /*004a*/ 	.short	0x0000


	//----- nvinfo : EIATTR_MAXREG_COUNT
	.align		4
        /*004c*/ 	.byte	0x03, 0x1b
        /*004e*/ 	.short	0x00ff


	//----- nvinfo : EIATTR_MERCURY_ISA_VERSION
	.align		4
        /*0050*/ 	.byte	0x03, 0x5f
        /*0052*/ 	.short	0x0101


	//----- nvinfo : EIATTR_VRC_CTA_INIT_COUNT
	.align		4
        /*0054*/ 	.byte	0x02, 0x4a
	.zero		1
	.zero		1


	//----- nvinfo : EIATTR_EXIT_INSTR_OFFSETS
	.align		4
        /*0058*/ 	.byte	0x04, 0x1c
        /*005a*/ 	.short	(.L_89 - .L_88)


	//   ....[0]....
.L_88:
        /*005c*/ 	.word	0x00000080


	//   ....[1]....
        /*0060*/ 	.word	0x00000250


	//----- nvinfo : EIATTR_CBANK_PARAM_SIZE
	.align		4
.L_89:
        /*0064*/ 	.byte	0x03, 0x19
        /*0066*/ 	.short	0x0014


	//----- nvinfo : EIATTR_PARAM_CBANK
	.align		4
        /*0068*/ 	.byte	0x04, 0x0a
        /*006a*/ 	.short	(.L_91 - .L_90)
	.align		4
.L_90:
        /*006c*/ 	.word	index@(.nv.constant0.create_flat_points)
        /*0070*/ 	.short	0x0380
        /*0072*/ 	.short	0x0014


	//----- nvinfo : EIATTR_SW_WAR
	.align		4
.L_91:
        /*0074*/ 	.byte	0x04, 0x36
        /*0076*/ 	.short	(.L_93 - .L_92)
.L_92:
        /*0078*/ 	.word	0x00000008
.L_93:


//--------------------- .nv.info.calculate_reciprocal --------------------------
	.section	.nv.info.calculate_reciprocal,"",@"SHT_CUDA_INFO"
	.sectionflags	@""
	.align	4


	//----- nvinfo : EIATTR_CUDA_API_VERSION
	.align		4
        /*0000*/ 	.byte	0x04, 0x37
        /*0002*/ 	.short	(.L_95 - .L_94)
.L_94:
        /*0004*/ 	.word	0x00000082


	//----- nvinfo : EIATTR_KPARAM_INFO
	.align		4
.L_95:
        /*0008*/ 	.byte	0x04, 0x17
        /*000a*/ 	.short	(.L_97 - .L_96)
.L_96:
        /*000c*/ 	.word	0x00000000
        /*0010*/ 	.short	0x0003
        /*0012*/ 	.short	0x0010
        /*0014*/ 	.byte	0x00, 0xf0, 0x21, 0x00


	//----- nvinfo : EIATTR_KPARAM_INFO
	.align		4
.L_97:
        /*0018*/ 	.byte	0x04, 0x17
        /*001a*/ 	.short	(.L_99 - .L_98)
.L_98:
        /*001c*/ 	.word	0x00000000
        /*0020*/ 	.short	0x0002
        /*0022*/ 	.short	0x000c
        /*0024*/ 	.byte	0x00, 0xf0, 0x11, 0x00


	//----- nvinfo : EIATTR_KPARAM_INFO
	.align		4
.L_99:
        /*0028*/ 	.byte	0x04, 0x17
        /*002a*/ 	.short	(.L_101 - .L_100)
.L_100:
        /*002c*/ 	.word	0x00000000
        /*0030*/ 	.short	0x0001
        /*0032*/ 	.short	0x0008
        /*0034*/ 	.byte	0x00, 0xf0, 0x11, 0x00


	//----- nvinfo : EIATTR_KPARAM_INFO
	.align		4
.L_101:
        /*0038*/ 	.byte	0x04, 0x17
        /*003a*/ 	.short	(.L_103 - .L_102)
.L_102:
        /*003c*/ 	.word	0x00000000
        /*0040*/ 	.short	0x0000
        /*0042*/ 	.short	0x0000
        /*0044*/ 	.byte	0x00, 0xf5, 0x21, 0x00


	//----- nvinfo : EIATTR_SPARSE_MMA_MASK
	.align		4
.L_103:
        /*0048*/ 	.byte	0x03, 0x50
        /*004a*/ 	.short	0x0000


	//----- nvinfo : EIATTR_MAXREG_COUNT
	.align		4
        /*004c*/ 	.byte	0x03, 0x1b
        /*004e*/ 	.short	0x00ff


	//----- nvinfo : EIATTR_MERCURY_ISA_VERSION
	.align		4
        /*0050*/ 	.byte	0x03, 0x5f
        /*0052*/ 	.short	0x0101


	//----- nvinfo : EIATTR_VRC_CTA_INIT_COUNT
	.align		4
        /*0054*/ 	.byte	0x02, 0x4a
	.zero		1
	.zero		1


	//----- nvinfo : EIATTR_EXIT_INSTR_OFFSETS
	.align		4
        /*0058*/ 	.byte	0x04, 0x1c
        /*005a*/ 	.short	(.L_105 - .L_104)


	//   ....[0]....
.L_104:
        /*005c*/ 	.word	0x00000080


	//   ....[1]....
        /*0060*/ 	.word	0x000001f0


	//----- nvinfo : EIATTR_CRS_STACK_SIZE
	.align		4
.L_105:
        /*0064*/ 	.byte	0x04, 0x1e
        /*0066*/ 	.short	(.L_107 - .L_106)
.L_106:
        /*0068*/ 	.word	0x00000000


	//----- nvinfo : EIATTR_CBANK_PARAM_SIZE
	.align		4
.L_107:
        /*006c*/ 	.byte	0x03, 0x19
        /*006e*/ 	.short	0x0018


	//----- nvinfo : EIATTR_PARAM_CBANK
	.align		4
        /*0070*/ 	.byte	0x04, 0x0a
        /*0072*/ 	.short	(.L_109 - .L_108)
	.align		4
.L_108:
        /*0074*/ 	.word	index@(.nv.constant0.calculate_reciprocal)
        /*0078*/ 	.short	0x0380
        /*007a*/ 	.short	0x0018


	//----- nvinfo : EIATTR_SW_WAR
	.align		4
.L_109:
        /*007c*/ 	.byte	0x04, 0x36
        /*007e*/ 	.short	(.L_111 - .L_110)
.L_110:
        /*0080*/ 	.word	0x00000008
.L_111:


//--------------------- .nv.info.count_particles_in_bin --------------------------
	.section	.nv.info.count_particles_in_bin,"",@"SHT_CUDA_INFO"
	.sectionflags	@""
	.align	4


	//----- nvinfo : EIATTR_CUDA_API_VERSION
	.align		4
        /*0000*/ 	.byte	0x04, 0x37
        /*0002*/ 	.short	(.L_113 - .L_112)
.L_112:
        /*0004*/ 	.word	0x00000082


	//----- nvinfo : EIATTR_KPARAM_INFO
	.align		4
.L_113:
        /*0008*/ 	.byte	0x04, 0x17
        /*000a*/ 	.short	(.L_115 - .L_114)
.L_114:
        /*000c*/ 	.word	0x00000000
        /*0010*/ 	.short	0x0004
        /*0012*/ 	.short	0x0018
        /*0014*/ 	.byte	0x00, 0xf0, 0x11, 0x00


	//----- nvinfo : EIATTR_KPARAM_INFO
	.align		4
.L_115:
        /*0018*/ 	.byte	0x04, 0x17
        /*001a*/ 	.short	(.L_117 - .L_116)
.L_116:
        /*001c*/ 	.word	0x00000000
        /*0020*/ 	.short	0x0003
        /*0022*/ 	.short	0x0014
        /*0024*/ 	.byte	0x00, 0xf0, 0x11, 0x00


	//----- nvinfo : EIATTR_KPARAM_INFO
	.align		4
.L_117:
        /*0028*/ 	.byte	0x04, 0x17
        /*002a*/ 	.short	(.L_119 - .L_118)
.L_118:
        /*002c*/ 	.word	0x00000000
        /*0030*/ 	.short	0x0002
        /*0032*/ 	.short	0x0010
        /*0034*/ 	.byte	0x00, 0xf0, 0x11, 0x00


	//----- nvinfo : EIATTR_KPARAM_INFO
	.align		4
.L_119:
        /*0038*/ 	.byte	0x04, 0x17
        /*003a*/ 	.short	(.L_121 - .L_120)
.L_120:
        /*003c*/ 	.word	0x00000000
        /*0040*/ 	.short	0x0001
        /*0042*/ 	.short	0x0008
        /*0044*/ 	.byte	0x00, 0xf5, 0x21, 0x00


	//----- nvinfo : EIATTR_KPARAM_INFO
	.align		4
.L_121:
        /*0048*/ 	.byte	0x04, 0x17
        /*004a*/ 	.short	(.L_123 - .L_122)
.L_122:
        /*004c*/ 	.word	0x00000000
        /*0050*/ 	.short	0x0000
        /*0052*/ 	.short	0x0000
        /*0054*/ 	.byte	0x00, 0xf5, 0x21, 0x00


	//----- nvinfo : EIATTR_SPARSE_MMA_MASK
	.align		4
.L_123:
        /*0058*/ 	.byte	0x03, 0x50
        /*005a*/ 	.short	0x0000


	//----- nvinfo : EIATTR_MAXREG_COUNT
	.align		4
        /*005c*/ 	.byte	0x03, 0x1b
        /*005e*/ 	.short	0x00ff


	//----- nvinfo : EIATTR_MERCURY_ISA_VERSION
	.align		4
        /*0060*/ 	.byte	0x03, 0x5f
        /*0062*/ 	.short	0x0101


	//----- nvinfo : EIATTR_VRC_CTA_INIT_COUNT
	.align		4
        /*0064*/ 	.byte	0x02, 0x4a
	.zero		1
	.zero		1


	//----- nvinfo : EIATTR_EXIT_INSTR_OFFSETS
	.align		4
        /*0068*/ 	.byte	0x04, 0x1c
        /*006a*/ 	.short	(.L_125 - .L_124)


	//   ....[0]....
.L_124:
        /*006c*/ 	.word	0x00000080


	//   ....[1]....
        /*0070*/ 	.word	0x00000280


	//----- nvinfo : EIATTR_CBANK_PARAM_SIZE
	.align		4
.L_125:
        /*0074*/ 	.byte	0x03, 0x19
        /*0076*/ 	.short	0x001c


	//----- nvinfo : EIATTR_PARAM_CBANK
	.align		4
        /*0078*/ 	.byte	0x04, 0x0a
        /*007a*/ 	.short	(.L_127 - .L_126)
	.align		4
.L_126:
        /*007c*/ 	.word	index@(.nv.constant0.count_particles_in_bin)
        /*0080*/ 	.short	0x0380
        /*0082*/ 	.short	0x001c


	//----- nvinfo : EIATTR_SW_WAR
	.align		4
.L_127:
        /*0084*/ 	.byte	0x04, 0x36
        /*0086*/ 	.short	(.L_129 - .L_128)
.L_128:
        /*0088*/ 	.word	0x00000008
.L_129:


//--------------------- .nv.info.compensate_particle_amount --------------------------
	.section	.nv.info.compensate_particle_amount,"",@"SHT_CUDA_INFO"
	.sectionflags	@""
	.align	4


	//----- nvinfo : EIATTR_CUDA_API_VERSION
	.align		4
        /*0000*/ 	.byte	0x04, 0x37
        /*0002*/ 	.short	(.L_131 - .L_130)
.L_130:
        /*0004*/ 	.word	0x00000082


	//----- nvinfo : EIATTR_KPARAM_INFO
	.align		4
.L_131:
        /*0008*/ 	.byte	0x04, 0x17
        /*000a*/ 	.short	(.L_133 - .L_132)
.L_132:
        /*000c*/ 	.word	0x00000000
        /*0010*/ 	.short	0x0003
        /*0012*/ 	.short	0x0014
        /*0014*/ 	.byte	0x00, 0xf0, 0x11, 0x00


	//----- nvinfo : EIATTR_KPARAM_INFO
	.align		4
.L_133:
        /*0018*/ 	.byte	0x04, 0x17
        /*001a*/ 	.short	(.L_135 - .L_134)
.L_134:
        /*001c*/ 	.word	0x00000000
        /*0020*/ 	.short	0x0002
        /*0022*/ 	.short	0x0010
        /*0024*/ 	.byte	0x00, 0xf0, 0x11, 0x00


	//----- nvinfo : EIATTR_KPARAM_INFO
	.align		4
.L_135:
        /*0028*/ 	.byte	0x04, 0x17
        /*002a*/ 	.short	(.L_137 - .L_136)
.L_136:
        /*002c*/ 	.word	0x00000000
        /*0030*/ 	.short	0x0001
        /*0032*/ 	.short	0x0008
        /*0034*/ 	.byte	0x00, 0xf5, 0x21, 0x00


	//----- nvinfo : EIATTR_KPARAM_INFO
	.align		4
.L_137:
        /*0038*/ 	.byte	0x04, 0x17
        /*003a*/ 	.short	(.L_139 - .L_138)
.L_138:
        /*003c*/ 	.word	0x00000000
        /*0040*/ 	.short	0x0000
        /*0042*/ 	.short	0x0000
        /*0044*/ 	.byte	0x00, 0xf5, 0x21, 0x00


	//----- nvinfo : EIATTR_SPARSE_MMA_MASK
	.align		4
.L_139:
        /*0048*/ 	.byte	0x03, 0x50
        /*004a*/ 	.short	0x0000


	//----- nvinfo : EIATTR_MAXREG_COUNT
	.align		4
        /*004c*/ 	.byte	0x03, 0x1b
        /*004e*/ 	.short	0x00ff


	//----- nvinfo : EIATTR_MERCURY_ISA_VERSION
	.align		4
        /*0050*/ 	.byte	0x03, 0x5f
        /*0052*/ 	.short	0x0101


	//----- nvinfo : EIATTR_VRC_CTA_INIT_COUNT
	.align		4
        /*0054*/ 	.byte	0x02, 0x4a
	.zero		1
	.zero		1


	//----- nvinfo : EIATTR_EXIT_INSTR_OFFSETS
	.align		4
        /*0058*/ 	.byte	0x04, 0x1c
        /*005a*/ 	.short	(.L_141 - .L_140)


	//   ....[0]....
.L_140:
        /*005c*/ 	.word	0x00000080


	//   ....[1]....
        /*0060*/ 	.word	0x00000120


	//----- nvinfo : EIATTR_CBANK_PARAM_SIZE
	.align		4
.L_141:
        /*0064*/ 	.byte	0x03, 0x19
        /*0066*/ 	.short	0x0018


	//----- nvinfo : EIATTR_PARAM_CBANK
	.align		4
        /*0068*/ 	.byte	0x04, 0x0a
        /*006a*/ 	.short	(.L_143 - .L_142)
	.align		4
.L_142:
        /*006c*/ 	.word	index@(.nv.constant0.compensate_particle_amount)
        /*0070*/ 	.short	0x0380
        /*0072*/ 	.short	0x0018


	//----- nvinfo : EIATTR_SW_WAR
	.align		4
.L_143:
        /*0074*/ 	.byte	0x04, 0x36
        /*0076*/ 	.short	(.L_145 - .L_144)
.L_144:
        /*0078*/ 	.word	0x00000008
.L_145:


//--------------------- .nv.info.find_difference_profile --------------------------
	.section	.nv.info.find_difference_profile,"",@"SHT_CUDA_INFO"
	.sectionflags	@""
	.align	4


	//----- nvinfo : EIATTR_CUDA_API_VERSION
	.align		4
        /*0000*/ 	.byte	0x04, 0x37
        /*0002*/ 	.short	(.L_147 - .L_146)
.L_146:
        /*0004*/ 	.word	0x00000082


	//----- nvinfo : EIATTR_KPARAM_INFO
	.align		4
.L_147:
        /*0008*/ 	.byte	0x04, 0x17
        /*000a*/ 	.short	(.L_149 - .L_148)
.L_148:
        /*000c*/ 	.word	0x00000000
        /*0010*/ 	.short	0x0003
        /*0012*/ 	.short	0x0018
        /*0014*/ 	.byte	0x00, 0xf0, 0x11, 0x00


	//----- nvinfo : EIATTR_KPARAM_INFO
	.align		4
.L_149:
        /*0018*/ 	.byte	0x04, 0x17
        /*001a*/ 	.short	(.L_151 - .L_150)
.L_150:
        /*001c*/ 	.word	0x00000000
        /*0020*/ 	.short	0x0002
        /*0022*/ 	.short	0x0010
        /*0024*/ 	.byte	0x00, 0xf5, 0x21, 0x00


	//----- nvinfo : EIATTR_KPARAM_INFO
	.align		4
.L_151:
        /*0028*/ 	.byte	0x04, 0x17
        /*002a*/ 	.short	(.L_153 - .L_152)
.L_152:
        /*002c*/ 	.word	0x00000000
        /*0030*/ 	.short	0x0001
        /*0032*/ 	.short	0x0008
        /*0034*/ 	.byte	0x00, 0xf5, 0x21, 0x00


	//----- nvinfo : EIATTR_KPARAM_INFO
	.align		4
.L_153:
        /*0038*/ 	.byte	0x04, 0x17
        /*003a*/ 	.short	(.L_155 - .L_154)
.L_154:
        /*003c*/ 	.word	0x00000000
        /*0040*/ 	.short	0x0000
        /*0042*/ 	.short	0x0000
        /*0044*/ 	.byte	0x00, 0xf5, 0x21, 0x00


	//----- nvinfo : EIATTR_SPARSE_MMA_MASK
	.align		4
.L_155:
        /*0048*/ 	.byte	0x03, 0x50
        /*004a*/ 	.short	0x0000


	//----- nvinfo : EIATTR_MAXREG_COUNT
	.align		4
        /*004c*/ 	.byte	0x03, 0x1b
        /*004e*/ 	.short	0x00ff


	//----- nvinfo : EIATTR_MERCURY_ISA_VERSION
	.align		4
        /*0050*/ 	.byte	0x03, 0x5f
        /*0052*/ 	.short	0x0101


	//----- nvinfo : EIATTR_VRC_CTA_INIT_COUNT
	.align		4
        /*0054*/ 	.byte	0x02, 0x4a
	.zero		1
	.zero		1


	//----- nvinfo : EIATTR_EXIT_INSTR_OFFSETS
	.align		4
        /*0058*/ 	.byte	0x04, 0x1c
        /*005a*/ 	.short	(.L_157 - .L_156)


	//   ....[0]....
.L_156:
        /*005c*/ 	.word	0x00000070


	//   ....[1]....
        /*0060*/ 	.word	0x00000180


	//----- nvinfo : EIATTR_CRS_STACK_SIZE
	.align		4
.L_157:
        /*0064*/ 	.byte	0x04, 0x1e
        /*0066*/ 	.short	(.L_159 - .L_158)
.L_158:
        /*0068*/ 	.word	0x00000000


	//----- nvinfo : EIATTR_CBANK_PARAM_SIZE
	.align		4
.L_159:
        /*006c*/ 	.byte	0x03, 0x19
        /*006e*/ 	.short	0x001c


	//----- nvinfo : EIATTR_PARAM_CBANK
	.align		4
        /*0070*/ 	.byte	0x04, 0x0a
        /*0072*/ 	.short	(.L_161 - .L_160)
	.align		4
.L_160:
        /*0074*/ 	.word	index@(.nv.constant0.find_difference_profile)
        /*0078*/ 	.short	0x0380
        /*007a*/ 	.short	0x001c


	//----- nvinfo : EIATTR_SW_WAR
	.align		4
.L_161:
        /*007c*/ 	.byte	0x04, 0x36
        /*007e*/ 	.short	(.L_163 - .L_162)
.L_162:
        /*0080*/ 	.word	0x00000008
.L_163:


//--------------------- .nv.info.clip             --------------------------
	.section	.nv.info.clip,"",@"SHT_CUDA_INFO"
	.sectionflags	@""
	.align	4


	//----- nvinfo : EIATTR_CUDA_API_VERSION
	.align		4
        /*0000*/ 	.byte	0x04, 0x37
        /*0002*/ 	.short	(.L_165 - .L_164)
.L_164:
        /*0004*/ 	.word	0x00000082


	//----- nvinfo : EIATTR_KPARAM_INFO
	.align		4
.L_165:
        /*0008*/ 	.byte	0x04, 0x17
        /*000a*/ 	.short	(.L_167 - .L_166)
.L_166:
        /*000c*/ 	.word	0x00000000
        /*0010*/ 	.short	0x0002
        /*0012*/ 	.short	0x0010
        /*0014*/ 	.byte	0x00, 0xf0, 0x21, 0x00


	//----- nvinfo : EIATTR_KPARAM_INFO
	.align		4
.L_167:
        /*0018*/ 	.byte	0x04, 0x17
        /*001a*/ 	.short	(.L_169 - .L_168)
.L_168:
        /*001c*/ 	.word	0x00000000
        /*0020*/ 	.short	0x0001
        /*0022*/ 	.short	0x0008
        /*0024*/ 	.byte	0x00, 0xf0, 0x11, 0x00


	//----- nvinfo : EIATTR_KPARAM_INFO
	.align		4
.L_169:
        /*0028*/ 	.byte	0x04, 0x17
        /*002a*/ 	.short	(.L_171 - .L_170)
.L_170:
        /*002c*/ 	.word	0x00000000
        /*0030*/ 	.short	0x0000
        /*0032*/ 	.short	0x0000
        /*0034*/ 	.byte	0x00, 0xf5, 0x21, 0x00


	//----- nvinfo : EIATTR_SPARSE_MMA_MASK
	.align		4
.L_171:
        /*0038*/ 	.byte	0x03, 0x50
        /*003a*/ 	.short	0x0000


	//----- nvinfo : EIATTR_MAXREG_COUNT
	.align		4
        /*003c*/ 	.byte	0x03, 0x1b
        /*003e*/ 	.short	0x00ff


	//----- nvinfo : EIATTR_MERCURY_ISA_VERSION
	.align		4
        /*0040*/ 	.byte	0x03, 0x5f
        /*0042*/ 	.short	0x0101


	//----- nvinfo : EIATTR_VRC_CTA_INIT_COUNT
	.align		4
        /*0044*/ 	.byte	0x02, 0x4a
	.zero		1
	.zero		1


	//----- nvinfo : EIATTR_EXIT_INSTR_OFFSETS
	.align		4
        /*0048*/ 	.byte	0x04, 0x1c
        /*004a*/ 	.short	(.L_173 - .L_172)


	//   ....[0]....
.L_172:
        /*004c*/ 	.word	0x00000070


	//   ....[1]....
        /*0050*/ 	.word	0x000000f0


	//   ....[2]....
        /*0054*/ 	.word	0x00000110


	//----- nvinfo : EIATTR_CBANK_PARAM_SIZE
	.align		4
.L_173:
        /*0058*/ 	.byte	0x03, 0x19
        /*005a*/ 	.short	0x0018


	//----- nvinfo : EIATTR_PARAM_CBANK
	.align		4
        /*005c*/ 	.byte	0x04, 0x0a
        /*005e*/ 	.short	(.L_175 - .L_174)
	.align		4
.L_174:
        /*0060*/ 	.word	index@(.nv.constant0.clip)
        /*0064*/ 	.short	0x0380
        /*0066*/ 	.short	0x0018


	//----- nvinfo : EIATTR_SW_WAR
	.align		4
.L_175:
        /*0068*/ 	.byte	0x04, 0x36
        /*006a*/ 	.short	(.L_177 - .L_176)
.L_176:
        /*006c*/ 	.word	0x00000008
.L_177:


//--------------------- .nv.info.project          --------------------------
	.section	.nv.info.project,"",@"SHT_CUDA_INFO"
	.sectionflags	@""
	.align	4


	//----- nvinfo : EIATTR_CUDA_API_VERSION
	.align		4
        /*0000*/ 	.byte	0x04, 0x37
        /*0002*/ 	.short	(.L_179 - .L_178)
.L_178:
        /*0004*/ 	.word	0x00000082


	//----- nvinfo : EIATTR_KPARAM_INFO
	.align		4
.L_179:
        /*0008*/ 	.byte	0x04, 0x17
        /*000a*/ 	.short	(.L_181 - .L_180)
.L_180:
        /*000c*/ 	.word	0x00000000
        /*0010*/ 	.short	0x0004
        /*0012*/ 	.short	0x001c
        /*0014*/ 	.byte	0x00, 0xf0, 0x11, 0x00


	//----- nvinfo : EIATTR_KPARAM_INFO
	.align		4
.L_181:
        /*0018*/ 	.byte	0x04, 0x17
        /*001a*/ 	.short	(.L_183 - .L_182)
.L_182:
        /*001c*/ 	.word	0x00000000
        /*0020*/ 	.short	0x0003
        /*0022*/ 	.short	0x0018
        /*0024*/ 	.byte	0x00, 0xf0, 0x11, 0x00


	//----- nvinfo : EIATTR_KPARAM_INFO
	.align		4
.L_183:
        /*0028*/ 	.byte	0x04, 0x17
        /*002a*/ 	.short	(.L_185 - .L_184)
.L_184:
        /*002c*/ 	.word	0x00000000
        /*0030*/ 	.short	0x0002
        /*0032*/ 	.short	0x0010
        /*0034*/ 	.byte	0x00, 0xf5, 0x21, 0x00


	//----- nvinfo : EIATTR_KPARAM_INFO
	.align		4
.L_185:
        /*0038*/ 	.byte	0x04, 0x17
        /*003a*/ 	.short	(.L_187 - .L_186)
.L_186:
        /*003c*/ 	.word	0x00000000
        /*0040*/ 	.short	0x0001
        /*0042*/ 	.short	0x0008
        /*0044*/ 	.byte	0x00, 0xf5, 0x21, 0x00


	//----- nvinfo : EIATTR_KPARAM_INFO
	.align		4
.L_187:
        /*0048*/ 	.byte	0x04, 0x17
        /*004a*/ 	.short	(.L_189 - .L_188)
.L_188:
        /*004c*/ 	.word	0x00000000
        /*0050*/ 	.short	0x0000
        /*0052*/ 	.short	0x0000
        /*0054*/ 	.byte	0x00, 0xf5, 0x21, 0x00


	//----- nvinfo : EIATTR_SPARSE_MMA_MASK
	.align		4
.L_189:
        /*0058*/ 	.byte	0x03, 0x50
        /*005a*/ 	.short	0x0000


	//----- nvinfo : EIATTR_MAXREG_COUNT
	.align		4
        /*005c*/ 	.byte	0x03, 0x1b
        /*005e*/ 	.short	0x00ff


	//----- nvinfo : EIATTR_MERCURY_ISA_VERSION
	.align		4
        /*0060*/ 	.byte	0x03, 0x5f
        /*0062*/ 	.short	0x0101


	//----- nvinfo : EIATTR_VRC_CTA_INIT_COUNT
	.align		4
        /*0064*/ 	.byte	0x02, 0x4a
	.zero		1
	.zero		1


	//----- nvinfo : EIATTR_EXIT_INSTR_OFFSETS
	.align		4
        /*0068*/ 	.byte	0x04, 0x1c
        /*006a*/ 	.short	(.L_191 - .L_190)


	//   ....[0]....
.L_190:
        /*006c*/ 	.word	0x00000080


	//   ....[1]....
        /*0070*/ 	.word	0x000002a0


	//----- nvinfo : EIATTR_CBANK_PARAM_SIZE
	.align		4
.L_191:
        /*0074*/ 	.byte	0x03, 0x19
        /*0076*/ 	.short	0x0020


	//----- nvinfo : EIATTR_PARAM_CBANK
	.align		4
        /*0078*/ 	.byte	0x04, 0x0a
        /*007a*/ 	.short	(.L_193 - .L_192)
	.align		4
.L_192:
        /*007c*/ 	.word	index@(.nv.constant0.project)
        /*0080*/ 	.short	0x0380
        /*0082*/ 	.short	0x0020


	//----- nvinfo : EIATTR_SW_WAR
	.align		4
.L_193:
        /*0084*/ 	.byte	0x04, 0x36
        /*0086*/ 	.short	(.L_195 - .L_194)
.L_194:
        /*0088*/ 	.word	0x00000008
.L_195:


//--------------------- .nv.info.back_project     --------------------------
	.section	.nv.info.back_project,"",@"SHT_CUDA_INFO"
	.sectionflags	@""
	.align	4


	//----- nvinfo : EIATTR_CUDA_API_VERSION
	.align		4
        /*0000*/ 	.byte	0x04, 0x37
        /*0002*/ 	.short	(.L_197 - .L_196)
.L_196:
        /*0004*/ 	.word	0x00000082


	//----- nvinfo : EIATTR_KPARAM_INFO
	.align		4
.L_197:
        /*0008*/ 	.byte	0x04, 0x17
        /*000a*/ 	.short	(.L_199 - .L_198)
.L_198:
        /*000c*/ 	.word	0x00000000
        /*0010*/ 	.short	0x0004
        /*0012*/ 	.short	0x001c
        /*0014*/ 	.byte	0x00, 0xf0, 0x11, 0x00


	//----- nvinfo : EIATTR_KPARAM_INFO
	.align		4
.L_199:
        /*0018*/ 	.byte	0x04, 0x17
        /*001a*/ 	.short	(.L_201 - .L_200)
.L_200:
        /*001c*/ 	.word	0x00000000
        /*0020*/ 	.short	0x0003
        /*0022*/ 	.short	0x0018
        /*0024*/ 	.byte	0x00, 0xf0, 0x11, 0x00


	//----- nvinfo : EIATTR_KPARAM_INFO
	.align		4
.L_201:
        /*0028*/ 	.byte	0x04, 0x17
        /*002a*/ 	.short	(.L_203 - .L_202)
.L_202:
        /*002c*/ 	.word	0x00000000
        /*0030*/ 	.short	0x0002
        /*0032*/ 	.short	0x0010
        /*0034*/ 	.byte	0x00, 0xf5, 0x21, 0x00


	//----- nvinfo : EIATTR_KPARAM_INFO
	.align		4
.L_203:
        /*0038*/ 	.byte	0x04, 0x17
        /*003a*/ 	.short	(.L_205 - .L_204)
.L_204:
        /*003c*/ 	.word	0x00000000
        /*0040*/ 	.short	0x0001
        /*0042*/ 	.short	0x0008
        /*0044*/ 	.byte	0x00, 0xf5, 0x21, 0x00


	//----- nvinfo : EIATTR_KPARAM_INFO
	.align		4
.L_205:
        /*0048*/ 	.byte	0x04, 0x17
        /*004a*/ 	.short	(.L_207 - .L_206)
.L_206:
        /*004c*/ 	.word	0x00000000
        /*0050*/ 	.short	0x0000
        /*0052*/ 	.short	0x0000
        /*0054*/ 	.byte	0x00, 0xf5, 0x21, 0x00


	//----- nvinfo : EIATTR_SPARSE_MMA_MASK
	.align		4
.L_207:
        /*0058*/ 	.byte	0x03, 0x50
        /*005a*/ 	.short	0x0000


	//----- nvinfo : EIATTR_MAXREG_COUNT
	.align		4
        /*005c*/ 	.byte	0x03, 0x1b
        /*005e*/ 	.short	0x00ff


	//----- nvinfo : EIATTR_NUM_BARRIERS
	.align		4
        /*0060*/ 	.byte	0x02, 0x4c
        /*0062*/ 	.byte	0x01
	.zero		1


	//----- nvinfo : EIATTR_MERCURY_ISA_VERSION
	.align		4
        /*0064*/ 	.byte	0x03, 0x5f
        /*0066*/ 	.short	0x0101


	//----- nvinfo : EIATTR_COOP_GROUP_MASK_REGIDS
	.align		4
        /*0068*/ 	.byte	0x04, 0x29
        /*006a*/ 	.short	(.L_209 - .L_208)


	//   ....[0]....
.L_208:
        /*006c*/ 	.word	0xffffffff


	//   ....[1]....
        /*0070*/ 	.word	0xffffffff


	//   ....[2]....
        /*0074*/ 	.word	0xffffffff


	//   ....[3]....
        /*0078*/ 	.word	0xffffffff


	//   ....[4]....
        /*007c*/ 	.word	0xffffffff


	//----- nvinfo : EIATTR_COOP_GROUP_INSTR_OFFSETS
	.align		4
.L_209:
        /*0080*/ 	.byte	0x04, 0x28
        /*0082*/ 	.short	(.L_211 - .L_210)


	//   ....[0]....
.L_210:
        /*0084*/ 	.word	0x00000d20


	//   ....[1]....
        /*0088*/ 	.word	0x00000d40


	//   ....[2]....
        /*008c*/ 	.word	0x00000d60


	//   ....[3]....
        /*0090*/ 	.word	0x00000d80


	//   ....[4]....
        /*0094*/ 	.word	0x00000da0


	//----- nvinfo : EIATTR_VRC_CTA_INIT_COUNT
	.align		4
.L_211:
        /*0098*/ 	.byte	0x02, 0x4a
	.zero		1
	.zero		1


	//----- nvinfo : EIATTR_EXIT_INSTR_OFFSETS
	.align		4
        /*009c*/ 	.byte	0x04, 0x1c
        /*009e*/ 	.short	(.L_213 - .L_212)


	//   ....[0]....
.L_212:
        /*00a0*/ 	.word	0x00000de0


	//   ....[1]....
        /*00a4*/ 	.word	0x00000e50


	//----- nvinfo : EIATTR_CBANK_PARAM_SIZE
	.align		4
.L_213:
        /*00a8*/ 	.byte	0x03, 0x19
        /*00aa*/ 	.short	0x0020


	//----- nvinfo : EIATTR_PARAM_CBANK
	.align		4
        /*00ac*/ 	.byte	0x04, 0x0a
        /*00ae*/ 	.short	(.L_215 - .L_214)
	.align		4
.L_214:
        /*00b0*/ 	.word	index@(.nv.constant0.back_project)
        /*00b4*/ 	.short	0x0380
        /*00b6*/ 	.short	0x0020


	//----- nvinfo : EIATTR_SW_WAR
	.align		4
.L_215:
        /*00b8*/ 	.byte	0x04, 0x36
        /*00ba*/ 	.short	(.L_217 - .L_216)
.L_216:
        /*00bc*/ 	.word	0x00000008
.L_217:


//--------------------- .nv.callgraph             --------------------------
	.section	.nv.callgraph,"",@"SHT_CUDA_CALLGRAPH"
	.align	4
	.sectionentsize	8
	.align		4
        /*0000*/ 	.word	0x00000000
	.align		4
        /*0004*/ 	.word	0xffffffff
	.align		4
        /*0008*/ 	.word	0x00000000
	.align		4
        /*000c*/ 	.word	0xfffffffe
	.align		4
        /*0010*/ 	.word	0x00000000
	.align		4
        /*0014*/ 	.word	0xfffffffd
	.align		4
        /*0018*/ 	.word	0x00000000
	.align		4
        /*001c*/ 	.word	0xfffffffc


//--------------------- .nv.constant4             --------------------------
	.section	.nv.constant4,"a",@progbits
	.align	8
	.align		8
.nv.constant4:
        /*0000*/ 	.dword	_ZN34_INTERNAL_ec70f661_4_k_cu_f4d933f04cuda3std3__45__cpo5beginE
	.align		8
        /*0008*/ 	.dword	_ZN34_INTERNAL_ec70f661_4_k_cu_f4d933f04cuda3std3__45__cpo3endE
	.align		8
        /*0010*/ 	.dword	_ZN34_INTERNAL_ec70f661_4_k_cu_f4d933f04cuda3std3__45__cpo6cbeginE
	.align		8
        /*0018*/ 	.dword	_ZN34_INTERNAL_ec70f661_4_k_cu_f4d933f04cuda3std3__45__cpo4cendE
	.align		8
        /*0020*/ 	.dword	_ZN34_INTERNAL_ec70f661_4_k_cu_f4d933f04cuda3std3__45__cpo6rbeginE
	.align		8
        /*0028*/ 	.dword	_ZN34_INTERNAL_ec70f661_4_k_cu_f4d933f04cuda3std3__45__cpo4rendE
	.align		8
        /*0030*/ 	.dword	_ZN34_INTERNAL_ec70f661_4_k_cu_f4d933f04cuda3std3__45__cpo7crbeginE
	.align		8
        /*0038*/ 	.dword	_ZN34_INTERNAL_ec70f661_4_k_cu_f4d933f04cuda3std3__45__cpo5crendE
	.align		8
        /*0040*/ 	.dword	_ZN34_INTERNAL_ec70f661_4_k_cu_f4d933f04cuda3std3__436_GLOBAL__N__ec70f661_4_k_cu_f4d933f06ignoreE
	.align		8
        /*0048*/ 	.dword	_ZN34_INTERNAL_ec70f661_4_k_cu_f4d933f04cuda3std3__419piecewise_constructE
	.align		8
        /*0050*/ 	.dword	_ZN34_INTERNAL_ec70f661_4_k_cu_f4d933f04cuda3std3__48in_placeE
	.align		8
        /*0058*/ 	.dword	_ZN34_INTERNAL_ec70f661_4_k_cu_f4d933f04cuda3std3__420unreachable_sentinelE
	.align		8
        /*0060*/ 	.dword	_ZN34_INTERNAL_ec70f661_4_k_cu_f4d933f04cuda3std6ranges3__45__cpo4swapE
	.align		8
        /*0068*/ 	.dword	_ZN34_INTERNAL_ec70f661_4_k_cu_f4d933f04cuda3std6ranges3__45__cpo9iter_moveE
	.align		8
        /*0070*/ 	.dword	_ZN34_INTERNAL_ec70f661_4_k_cu_f4d933f04cuda3std6ranges3__45__cpo5beginE
	.align		8
        /*0078*/ 	.dword	_ZN34_INTERNAL_ec70f661_4_k_cu_f4d933f04cuda3std6ranges3__45__cpo3endE
	.align		8
        /*0080*/ 	.dword	_ZN34_INTERNAL_ec70f661_4_k_cu_f4d933f04cuda3std6ranges3__45__cpo6cbeginE
	.align		8
        /*0088*/ 	.dword	_ZN34_INTERNAL_ec70f661_4_k_cu_f4d933f04cuda3std6ranges3__45__cpo4cendE
	.align		8
        /*0090*/ 	.dword	_ZN34_INTERNAL_ec70f661_4_k_cu_f4d933f04cuda3std6ranges3__45__cpo7advanceE
	.align		8
        /*0098*/ 	.dword	_ZN34_INTERNAL_ec70f661_4_k_cu_f4d933f04cuda3std6ranges3__45__cpo9iter_swapE
	.align		8
        /*00a0*/ 	.dword	_ZN34_INTERNAL_ec70f661_4_k_cu_f4d933f04cuda3std6ranges3__45__cpo4nextE
	.align		8
        /*00a8*/ 	.dword	_ZN34_INTERNAL_ec70f661_4_k_cu_f4d933f04cuda3std6ranges3__45__cpo4prevE
	.align		8
        /*00b0*/ 	.dword	_ZN34_INTERNAL_ec70f661_4_k_cu_f4d933f04cuda3std6ranges3__45__cpo4dataE
	.align		8
        /*00b8*/ 	.dword	_ZN34_INTERNAL_ec70f661_4_k_cu_f4d933f04cuda3std6ranges3__45__cpo5cdataE
	.align		8
        /*00c0*/ 	.dword	_ZN34_INTERNAL_ec70f661_4_k_cu_f4d933f04cuda3std6ranges3__45__cpo4sizeE
	.align		8
        /*00c8*/ 	.dword	_ZN34_INTERNAL_ec70f661_4_k_cu_f4d933f04cuda3std6ranges3__45__cpo5ssizeE
	.align		8
        /*00d0*/ 	.dword	_ZN34_INTERNAL_ec70f661_4_k_cu_f4d933f04cuda3std6ranges3__45__cpo8distanceE
	.align		8
        /*00d8*/ 	.dword	_ZN34_INTERNAL_ec70f661_4_k_cu_f4d933f06thrust24THRUST_300001_SM_1000_NS6system6detail10sequential3seqE


//--------------------- .text.create_flat_points  --------------------------
	.section	.text.create_flat_points,"ax",@progbits
	.align	128
        .global         create_flat_points
        .type           create_flat_points,@function
        .size           create_flat_points,(.L_x_25 - create_flat_points)
        .other          create_flat_points,@"STO_CUDA_ENTRY STV_DEFAULT"
create_flat_points:
.text.create_flat_points:
[----:B------:R-:W-:Y:S01]  /*0000*/  LDC R1, c[0x0][0x37c] ;  /* 0x0000df00ff017b82 */ /* 0x000fe20000000800 */
[----:B------:R-:W0:Y:S07]  /*0010*/  S2R R9, SR_TID.X ;  /* 0x0000000000097919 */ /* 0x000e2e0000002100 */
[----:B------:R-:W1:Y:S01]  /*0020*/  LDC.64 R2, c[0x0][0x388] ;  /* 0x0000e200ff027b82 */ /* 0x000e620000000a00 */
[----:B------:R-:W0:Y:S01]  /*0030*/  LDCU UR4, c[0x0][0x360] ;  /* 0x00006c00ff0477ac */ /* 0x000e220008000800 */
[----:B------:R-:W0:Y:S01]  /*0040*/  S2R R0, SR_CTAID.X ;  /* 0x0000000000007919 */ /* 0x000e220000002500 */
[----:B-1----:R-:W-:-:S02]  /*0050*/  IMAD R2, R3, R2, RZ ;  /* 0x0000000203027224 */ /* 0x002fc400078e02ff */
[----:B0-----:R-:W-:-:S05]  /*0060*/  IMAD R9, R0, UR4, R9 ;  /* 0x0000000400097c24 */ /* 0x001fca000f8e0209 */
[----:B------:R-:W-:-:S13]  /*0070*/  ISETP.GE.AND P0, PT, R9, R2, PT ;  /* 0x000000020900720c */ /* 0x000fda0003f06270 */
[----:B------:R-:W-:Y:S05]  /*0080*/  @P0 EXIT ;  /* 0x000000000000094d */ /* 0x000fea0003800000 */
[----:B------:R-:W0:Y:S01]  /*0090*/  LDC.64 R4, c[0x0][0x380] ;  /* 0x0000e000ff047b82 */ /* 0x000e220000000a00 */
[----:B------:R-:W1:Y:S01]  /*00a0*/  LDCU.64 UR4, c[0x0][0x358] ;  /* 0x00006b00ff0477ac */ /* 0x000e620008000a00 */
[----:B------:R-:W-:Y:S02]  /*00b0*/  IABS R13, R3 ;  /* 0x00000003000d7213 */ /* 0x000fe40000000000 */
[C---:B------:R-:W-:Y:S01]  /*00c0*/  ISETP.GE.AND P2, PT, R9.reuse, RZ, PT ;  /* 0x000000ff0900720c */ /* 0x040fe20003f46270 */
[----:B------:R-:W2:Y:S01]  /*00d0*/  LDCU UR6, c[0x0][0x390] ;  /* 0x00007200ff0677ac */ /* 0x000ea20008000800 */
[----:B0-----:R-:W-:-:S05]  /*00e0*/  IMAD.WIDE R4, R9, 0x4, R4 ;  /* 0x0000000409047825 */ /* 0x001fca00078e0204 */
[----:B-1----:R-:W2:Y:S01]  /*00f0*/  LDG.E R11, desc[UR4][R4.64] ;  /* 0x00000004040b7981 */ /* 0x002ea2000c1e1900 */
[----:B------:R-:W0:Y:S08]  /*0100*/  I2F.RP R0, R13 ;  /* 0x0000000d00007306 */ /* 0x000e300000209400 */
[----:B0-----:R-:W0:Y:S02]  /*0110*/  MUFU.RCP R0, R0 ;  /* 0x0000000000007308 */ /* 0x001e240000001000 */
[----:B0-----:R-:W-:-:S06]  /*0120*/  IADD3 R6, PT, PT, R0, 0xffffffe, RZ ;  /* 0x0ffffffe00067810 */ /* 0x001fcc0007ffe0ff */
[----:B------:R0:W1:Y:S02]  /*0130*/  F2I.FTZ.U32.TRUNC.NTZ R7, R6 ;  /* 0x0000000600077305 */ /* 0x000064000021f000 */
[----:B0-----:R-:W-:Y:S01]  /*0140*/  IMAD.MOV.U32 R6, RZ, RZ, RZ ;  /* 0x000000ffff067224 */ /* 0x001fe200078e00ff */
[----:B-1----:R-:W-:-:S05]  /*0150*/  IADD3 R2, PT, PT, RZ, -R7, RZ ;  /* 0x80000007ff027210 */ /* 0x002fca0007ffe0ff */
[----:B------:R-:W-:Y:S01]  /*0160*/  IMAD R15, R2, R13, RZ ;  /* 0x0000000d020f7224 */ /* 0x000fe200078e02ff */
[----:B------:R-:W-:-:S03]  /*0170*/  IABS R2, R9 ;  /* 0x0000000900027213 */ /* 0x000fc60000000000 */
[----:B------:R-:W-:-:S06]  /*0180*/  IMAD.HI.U32 R7, R7, R15, R6 ;  /* 0x0000000f07077227 */ /* 0x000fcc00078e0006 */
[----:B------:R-:W-:-:S05]  /*0190*/  IMAD.HI.U32 R7, R7, R2, RZ ;  /* 0x0000000207077227 */ /* 0x000fca00078e00ff */
[----:B------:R-:W-:-:S05]  /*01a0*/  IADD3 R7, PT, PT, -R7, RZ, RZ ;  /* 0x000000ff07077210 */ /* 0x000fca0007ffe1ff */
[----:B------:R-:W-:-:S05]  /*01b0*/  IMAD R0, R13, R7, R2 ;  /* 0x000000070d007224 */ /* 0x000fca00078e0202 */
[----:B------:R-:W-:-:S13]  /*01c0*/  ISETP.GT.U32.AND P0, PT, R13, R0, PT ;  /* 0x000000000d00720c */ /* 0x000fda0003f04070 */
[----:B------:R-:W-:Y:S01]  /*01d0*/  @!P0 IMAD.IADD R0, R0, 0x1, -R13 ;  /* 0x0000000100008824 */ /* 0x000fe200078e0a0d */
[----:B------:R-:W-:-:S04]  /*01e0*/  ISETP.NE.AND P0, PT, R3, RZ, PT ;  /* 0x000000ff0300720c */ /* 0x000fc80003f05270 */
[----:B------:R-:W-:-:S13]  /*01f0*/  ISETP.GT.U32.AND P1, PT, R13, R0, PT ;  /* 0x000000000d00720c */ /* 0x000fda0003f24070 */
[----:B------:R-:W-:-:S05]  /*0200*/  @!P1 IADD3 R0, PT, PT, R0, -R13, RZ ;  /* 0x8000000d00009210 */ /* 0x000fca0007ffe0ff */
[----:B------:R-:W-:Y:S01]  /*0210*/  @!P2 IMAD.MOV R0, RZ, RZ, -R0 ;  /* 0x000000ffff00a224 */ /* 0x000fe200078e0a00 */
[----:B------:R-:W-:-:S05]  /*0220*/  @!P0 LOP3.LUT R0, RZ, R3, RZ, 0x33, !PT ;  /* 0x00000003ff008212 */ /* 0x000fca00078e33ff */
[----:B--2---:R-:W-:-:S05]  /*0230*/  IMAD R11, R0, UR6, R11 ;  /* 0x00000006000b7c24 */ /* 0x004fca000f8e020b */
[----:B------:R-:W-:Y:S01]  /*0240*/  STG.E desc[UR4][R4.64], R11 ;  /* 0x0000000b04007986 */ /* 0x000fe2000c101904 */
[----:B------:R-:W-:Y:S05]  /*0250*/  EXIT ;  /* 0x000000000000794d */ /* 0x000fea0003800000 */
.L_x_0:
[----:B------:R-:W-:-:S00]  /*0260*/  BRA `(.L_x_0) ;  /* 0xfffffffc00fc7947 */ /* 0x000fc0000383ffff */
[----:B------:R-:W-:-:S00]  /*0270*/  NOP ;  /* 0x0000000000007918 */ /* 0x000fc00000000000 */
        /* <DEDUP_REMOVED lines=8> */
.L_x_25:


//--------------------- .text.calculate_reciprocal --------------------------
	.section	.text.calculate_reciprocal,"ax",@progbits
	.align	128
        .global         calculate_reciprocal
        .type           calculate_reciprocal,@function
        .size           calculate_reciprocal,(.L_x_24 - calculate_reciprocal)
        .other          calculate_reciprocal,@"STO_CUDA_ENTRY STV_DEFAULT"
calculate_reciprocal:
.text.calculate_reciprocal:
[----:B------:R-:W-:Y:S01]  /*0000*/  LDC R1, c[0x0][0x37c] ;  /* 0x0000df00ff017b82 */ /* 0x000fe20000000800 */
[----:B------:R-:W0:Y:S01]  /*0010*/  S2R R3, SR_TID.X ;  /* 0x0000000000037919 */ /* 0x000e220000002100 */
[----:B------:R-:W1:Y:S01]  /*0020*/  LDCU.64 UR4, c[0x0][0x388] ;  /* 0x00007100ff0477ac */ /* 0x000e620008000a00 */
[----:B------:R-:W0:Y:S01]  /*0030*/  S2R R0, SR_CTAID.X ;  /* 0x0000000000007919 */ /* 0x000e220000002500 */
[----:B------:R-:W0:Y:S01]  /*0040*/  LDCU UR6, c[0x0][0x360] ;  /* 0x00006c00ff0677ac */ /* 0x000e220008000800 */
[----:B-1----:R-:W-:Y:S01]  /*0050*/  UIMAD UR4, UR5, UR4, URZ ;  /* 0x00000004050472a4 */ /* 0x002fe2000f8e02ff */
[----:B0-----:R-:W-:-:S05]  /*0060*/  IMAD R3, R0, UR6, R3 ;  /* 0x0000000600037c24 */ /* 0x001fca000f8e0203 */
[----:B------:R-:W-:-:S13]  /*0070*/  ISETP.GE.AND P0, PT, R3, UR4, PT ;  /* 0x0000000403007c0c */ /* 0x000fda000bf06270 */
[----:B------:R-:W-:Y:S05]  /*0080*/  @P0 EXIT ;  /* 0x000000000000094d */ /* 0x000fea0003800000 */
[----:B------:R-:W0:Y:S01]  /*0090*/  LDC.64 R4, c[0x0][0x380] ;  /* 0x0000e000ff047b82 */ /* 0x000e220000000a00 */
[----:B------:R-:W1:Y:S01]  /*00a0*/  LDCU.64 UR4, c[0x0][0x358] ;  /* 0x00006b00ff0477ac */ /* 0x000e620008000a00 */
[----:B------:R-:W2:Y:S01]  /*00b0*/  LDCU.64 UR6, c[0x0][0x390] ;  /* 0x00007200ff0677ac */ /* 0x000ea20008000a00 */
[----:B0-----:R-:W-:-:S05]  /*00c0*/  IMAD.WIDE R4, R3, 0x4, R4 ;  /* 0x0000000403047825 */ /* 0x001fca00078e0204 */
[----:B-1----:R-:W3:Y:S01]  /*00d0*/  LDG.E R0, desc[UR4][R4.64] ;  /* 0x0000000404007981 */ /* 0x002ee2000c1e1900 */
[----:B------:R-:W-:Y:S01]  /*00e0*/  BSSY.RECONVERGENT B0, `(.L_x_1) ;  /* 0x000000f000007945 */ /* 0x000fe20003800200 */
[----:B---3--:R-:W-:-:S04]  /*00f0*/  FSETP.NEU.AND P0, PT, R0, RZ, PT ;  /* 0x000000ff0000720b */ /* 0x008fc80003f0d000 */
[----:B------:R-:W-:Y:S02]  /*0100*/  FSEL R3, R0, 1, P0 ;  /* 0x3f80000000037808 */ /* 0x000fe40000000000 */
[----:B--2---:R-:W0:Y:S08]  /*0110*/  F2F.F32.F64 R0, UR6 ;  /* 0x0000000600007d10 */ /* 0x004e300008301000 */
[----:B------:R-:W1:Y:S08]  /*0120*/  MUFU.RCP R2, R3 ;  /* 0x0000000300027308 */ /* 0x000e700000001000 */
[----:B0-----:R-:W0:Y:S01]  /*0130*/  FCHK P0, R0, R3 ;  /* 0x0000000300007302 */ /* 0x001e220000000000 */
[----:B-1----:R-:W-:-:S04]  /*0140*/  FFMA R7, -R3, R2, 1 ;  /* 0x3f80000003077423 */ /* 0x002fc80000000102 */
[----:B------:R-:W-:-:S04]  /*0150*/  FFMA R7, R2, R7, R2 ;  /* 0x0000000702077223 */ /* 0x000fc80000000002 */
[----:B------:R-:W-:-:S04]  /*0160*/  FFMA R2, R0, R7, RZ ;  /* 0x0000000700027223 */ /* 0x000fc800000000ff */
[----:B------:R-:W-:-:S04]  /*0170*/  FFMA R6, -R3, R2, R0 ;  /* 0x0000000203067223 */ /* 0x000fc80000000100 */
[----:B------:R-:W-:Y:S01]  /*0180*/  FFMA R7, R7, R6, R2 ;  /* 0x0000000607077223 */ /* 0x000fe20000000002 */
[----:B0-----:R-:W-:Y:S06]  /*0190*/  @!P0 BRA `(.L_x_2) ;  /* 0x00000000000c8947 */ /* 0x001fec0003800000 */
[----:B------:R-:W-:-:S07]  /*01a0*/  MOV R2, 0x1c0 ;  /* 0x000001c000027802 */ /* 0x000fce0000000f00 */
[----:B------:R-:W-:Y:S05]  /*01b0*/  CALL.REL.NOINC `($__internal_0_$__cuda_sm3x_div_rn_noftz_f32_slowpath) ;  /* 0x0000000000107944 */ /* 0x000fea0003c00000 */
[----:B------:R-:W-:-:S07]  /*01c0*/  IMAD.MOV.U32 R7, RZ, RZ, R0 ;  /* 0x000000ffff077224 */ /* 0x000fce00078e0000 */
.L_x_2:
[----:B------:R-:W-:Y:S05]  /*01d0*/  BSYNC.RECONVERGENT B0 ;  /* 0x0000000000007941 */ /* 0x000fea0003800200 */
.L_x_1:
[----:B------:R-:W-:Y:S01]  /*01e0*/  STG.E desc[UR4][R4.64], R7 ;  /* 0x0000000704007986 */ /* 0x000fe2000c101904 */
[----:B------:R-:W-:Y:S05]  /*01f0*/  EXIT ;  /* 0x000000000000794d */ /* 0x000fea0003800000 */
        .weak           $__internal_0_$__cuda_sm3x_div_rn_noftz_f32_slowpath
        .type           $__internal_0_$__cuda_sm3x_div_rn_noftz_f32_slowpath,@function
        .size           $__internal_0_$__cuda_sm3x_div_rn_noftz_f32_slowpath,(.L_x_24 - $__internal_0_$__cuda_sm3x_div_rn_noftz_f32_slowpath)
$__internal_0_$__cuda_sm3x_div_rn_noftz_f32_slowpath:
[--C-:B------:R-:W-:Y:S01]  /*0200*/  SHF.R.U32.HI R7, RZ, 0x17, R3.reuse ;  /* 0x00000017ff077819 */ /* 0x100fe20000011603 */
[----:B------:R-:W-:Y:S01]  /*0210*/  BSSY.RECONVERGENT B1, `(.L_x_3) ;  /* 0x0000064000017945 */ /* 0x000fe20003800200 */
[--C-:B------:R-:W-:Y:S01]  /*0220*/  SHF.R.U32.HI R6, RZ, 0x17, R0.reuse ;  /* 0x00000017ff067819 */ /* 0x100fe20000011600 */
[----:B------:R-:W-:Y:S01]  /*0230*/  IMAD.MOV.U32 R8, RZ, RZ, R0 ;  /* 0x000000ffff087224 */ /* 0x000fe200078e0000 */
[----:B------:R-:W-:Y:S01]  /*0240*/  LOP3.LUT R7, R7, 0xff, RZ, 0xc0, !PT ;  /* 0x000000ff07077812 */ /* 0x000fe200078ec0ff */
[----:B------:R-:W-:Y:S01]  /*0250*/  IMAD.MOV.U32 R9, RZ, RZ, R3 ;  /* 0x000000ffff097224 */ /* 0x000fe200078e0003 */
[----:B------:R-:W-:-:S03]  /*0260*/  LOP3.LUT R6, R6, 0xff, RZ, 0xc0, !PT ;  /* 0x000000ff06067812 */ /* 0x000fc600078ec0ff */
[----:B------:R-:W-:Y:S02]  /*0270*/  VIADD R12, R7, 0xffffffff ;  /* 0xffffffff070c7836 */ /* 0x000fe40000000000 */
[----:B------:R-:W-:-:S03]  /*0280*/  VIADD R11, R6, 0xffffffff ;  /* 0xffffffff060b7836 */ /* 0x000fc60000000000 */
[----:B------:R-:W-:-:S04]  /*0290*/  ISETP.GT.U32.AND P0, PT, R12, 0xfd, PT ;  /* 0x000000fd0c00780c */ /* 0x000fc80003f04070 */
[----:B------:R-:W-:-:S13]  /*02a0*/  ISETP.GT.U32.OR P0, PT, R11, 0xfd, P0 ;  /* 0x000000fd0b00780c */ /* 0x000fda0000704470 */
[----:B------:R-:W-:Y:S01]  /*02b0*/  @!P0 IMAD.MOV.U32 R10, RZ, RZ, RZ ;  /* 0x000000ffff0a8224 */ /* 0x000fe200078e00ff */
[----:B------:R-:W-:Y:S06]  /*02c0*/  @!P0 BRA `(.L_x_4) ;  /* 0x00000000005c8947 */ /* 0x000fec0003800000 */
[----:B------:R-:W-:Y:S02]  /*02d0*/  FSETP.GTU.FTZ.AND P0, PT, |R0|, +INF , PT ;  /* 0x7f8000000000780b */ /* 0x000fe40003f1c200 */
[----:B------:R-:W-:-:S04]  /*02e0*/  FSETP.GTU.FTZ.AND P1, PT, |R3|, +INF , PT ;  /* 0x7f8000000300780b */ /* 0x000fc80003f3c200 */
[----:B------:R-:W-:-:S13]  /*02f0*/  PLOP3.LUT P0, PT, P0, P1, PT, 0xf8, 0x8f ;  /* 0x00000000008f781c */ /* 0x000fda0000703f70 */
[----:B------:R-:W-:Y:S05]  /*0300*/  @P0 BRA `(.L_x_5) ;  /* 0x00000004004c0947 */ /* 0x000fea0003800000 */
[----:B------:R-:W-:-:S13]  /*0310*/  LOP3.LUT P0, RZ, R9, 0x7fffffff, R8, 0xc8, !PT ;  /* 0x7fffffff09ff7812 */ /* 0x000fda000780c808 */
[----:B------:R-:W-:Y:S05]  /*0320*/  @!P0 BRA `(.L_x_6) ;  /* 0x00000004003c8947 */ /* 0x000fea0003800000 */
[C---:B------:R-:W-:Y:S02]  /*0330*/  FSETP.NEU.FTZ.AND P2, PT, |R0|.reuse, +INF , PT ;  /* 0x7f8000000000780b */ /* 0x040fe40003f5d200 */
[----:B------:R-:W-:Y:S02]  /*0340*/  FSETP.NEU.FTZ.AND P1, PT, |R3|, +INF , PT ;  /* 0x7f8000000300780b */ /* 0x000fe40003f3d200 */
[----:B------:R-:W-:-:S11]  /*0350*/  FSETP.NEU.FTZ.AND P0, PT, |R0|, +INF , PT ;  /* 0x7f8000000000780b */ /* 0x000fd60003f1d200 */
[----:B------:R-:W-:Y:S05]  /*0360*/  @!P1 BRA !P2, `(.L_x_6) ;  /* 0x00000004002c9947 */ /* 0x000fea0005000000 */
[----:B------:R-:W-:-:S04]  /*0370*/  LOP3.LUT P2, RZ, R8, 0x7fffffff, RZ, 0xc0, !PT ;  /* 0x7fffffff08ff7812 */ /* 0x000fc8000784c0ff */
[----:B------:R-:W-:-:S13]  /*0380*/  PLOP3.LUT P1, PT, P1, P2, PT, 0x2f, 0xf2 ;  /* 0x0000000000f2781c */ /* 0x000fda0000f24577 */
[----:B------:R-:W-:Y:S05]  /*0390*/  @P1 BRA `(.L_x_7) ;  /* 0x0000000400181947 */ /* 0x000fea0003800000 */
[----:B------:R-:W-:-:S04]  /*03a0*/  LOP3.LUT P1, RZ, R9, 0x7fffffff, RZ, 0xc0, !PT ;  /* 0x7fffffff09ff7812 */ /* 0x000fc8000782c0ff */
[----:B------:R-:W-:-:S13]  /*03b0*/  PLOP3.LUT P0, PT, P0, P1, PT, 0x2f, 0xf2 ;  /* 0x0000000000f2781c */ /* 0x000fda0000702577 */
[----:B------:R-:W-:Y:S05]  /*03c0*/  @P0 BRA `(.L_x_8) ;  /* 0x0000000400000947 */ /* 0x000fea0003800000 */
[----:B------:R-:W-:Y:S02]  /*03d0*/  ISETP.GE.AND P0, PT, R11, RZ, PT ;  /* 0x000000ff0b00720c */ /* 0x000fe40003f06270 */
[----:B------:R-:W-:-:S11]  /*03e0*/  ISETP.GE.AND P1, PT, R12, RZ, PT ;  /* 0x000000ff0c00720c */ /* 0x000fd60003f26270 */
[----:B------:R-:W-:Y:S02]  /*03f0*/  @P0 IMAD.MOV.U32 R10, RZ, RZ, RZ ;  /* 0x000000ffff0a0224 */ /* 0x000fe400078e00ff */
[----:B------:R-:W-:Y:S01]  /*0400*/  @!P0 FFMA R8, R0, 1.84467440737095516160e+19, RZ ;  /* 0x5f80000000088823 */ /* 0x000fe200000000ff */
[----:B------:R-:W-:Y:S02]  /*0410*/  @!P0 IMAD.MOV.U32 R10, RZ, RZ, -0x40 ;  /* 0xffffffc0ff0a8424 */ /* 0x000fe400078e00ff */
[----:B------:R-:W-:Y:S02]  /*0420*/  @!P1 FFMA R9, R3, 1.84467440737095516160e+19, RZ ;  /* 0x5f80000003099823 */ /* 0x000fe400000000ff */
[----:B------:R-:W-:-:S07]  /*0430*/  @!P1 VIADD R10, R10, 0x40 ;  /* 0x000000400a0a9836 */ /* 0x000fce0000000000 */
.L_x_4:
[----:B------:R-:W-:Y:S01]  /*0440*/  LEA R0, R7, 0xc0800000, 0x17 ;  /* 0xc080000007007811 */ /* 0x000fe200078eb8ff */
[----:B------:R-:W-:Y:S01]  /*0450*/  VIADD R6, R6, 0xffffff81 ;  /* 0xffffff8106067836 */ /* 0x000fe20000000000 */
[----:B------:R-:W-:Y:S03]  /*0460*/  BSSY.RECONVERGENT B2, `(.L_x_9) ;  /* 0x0000035000027945 */ /* 0x000fe60003800200 */
[----:B------:R-:W-:Y:S01]  /*0470*/  IMAD.IADD R9, R9, 0x1, -R0 ;  /* 0x0000000109097824 */ /* 0x000fe200078e0a00 */
[C---:B------:R-:W-:Y:S01]  /*0480*/  IADD3 R7, PT, PT, R6.reuse, 0x7f, -R7 ;  /* 0x0000007f06077810 */ /* 0x040fe20007ffe807 */
[----:B------:R-:W-:Y:S02]  /*0490*/  IMAD R0, R6, -0x800000, R8 ;  /* 0xff80000006007824 */ /* 0x000fe400078e0208 */
[----:B------:R-:W0:Y:S01]  /*04a0*/  MUFU.RCP R3, R9 ;  /* 0x0000000900037308 */ /* 0x000e220000001000 */
[----:B------:R-:W-:Y:S01]  /*04b0*/  FADD.FTZ R11, -R9, -RZ ;  /* 0x800000ff090b7221 */ /* 0x000fe20000010100 */
[----:B------:R-:W-:-:S03]  /*04c0*/  IMAD.IADD R7, R7, 0x1, R10 ;  /* 0x0000000107077824 */ /* 0x000fc600078e020a */
[----:B0-----:R-:W-:-:S04]  /*04d0*/  FFMA R12, R3, R11, 1 ;  /* 0x3f800000030c7423 */ /* 0x001fc8000000000b */
[----:B------:R-:W-:-:S04]  /*04e0*/  FFMA R12, R3, R12, R3 ;  /* 0x0000000c030c7223 */ /* 0x000fc80000000003 */
[----:B------:R-:W-:-:S04]  /*04f0*/  FFMA R3, R0, R12, RZ ;  /* 0x0000000c00037223 */ /* 0x000fc800000000ff */
[----:B------:R-:W-:-:S04]  /*0500*/  FFMA R8, R11, R3, R0 ;  /* 0x000000030b087223 */ /* 0x000fc80000000000 */
[----:B------:R-:W-:-:S04]  /*0510*/  FFMA R13, R12, R8, R3 ;  /* 0x000000080c0d7223 */ /* 0x000fc80000000003 */
[----:B------:R-:W-:-:S04]  /*0520*/  FFMA R8, R11, R13, R0 ;  /* 0x0000000d0b087223 */ /* 0x000fc80000000000 */
[----:B------:R-:W-:-:S05]  /*0530*/  FFMA R0, R12, R8, R13 ;  /* 0x000000080c007223 */ /* 0x000fca000000000d */
[----:B------:R-:W-:-:S04]  /*0540*/  SHF.R.U32.HI R3, RZ, 0x17, R0 ;  /* 0x00000017ff037819 */ /* 0x000fc80000011600 */
[----:B------:R-:W-:-:S05]  /*0550*/  LOP3.LUT R3, R3, 0xff, RZ, 0xc0, !PT ;  /* 0x000000ff03037812 */ /* 0x000fca00078ec0ff */
[----:B------:R-:W-:-:S04]  /*0560*/  IMAD.IADD R9, R3, 0x1, R7 ;  /* 0x0000000103097824 */ /* 0x000fc800078e0207 */
[----:B------:R-:W-:-:S05]  /*0570*/  VIADD R3, R9, 0xffffffff ;  /* 0xffffffff09037836 */ /* 0x000fca0000000000 */
[----:B------:R-:W-:-:S13]  /*0580*/  ISETP.GE.U32.AND P0, PT, R3, 0xfe, PT ;  /* 0x000000fe0300780c */ /* 0x000fda0003f06070 */
[----:B------:R-:W-:Y:S05]  /*0590*/  @!P0 BRA `(.L_x_10) ;  /* 0x0000000000808947 */ /* 0x000fea0003800000 */
[----:B------:R-:W-:-:S13]  /*05a0*/  ISETP.GT.AND P0, PT, R9, 0xfe, PT ;  /* 0x000000fe0900780c */ /* 0x000fda0003f04270 */
[----:B------:R-:W-:Y:S05]  /*05b0*/  @P0 BRA `(.L_x_11) ;  /* 0x00000000006c0947 */ /* 0x000fea0003800000 */
[----:B------:R-:W-:-:S13]  /*05c0*/  ISETP.GE.AND P0, PT, R9, 0x1, PT ;  /* 0x000000010900780c */ /* 0x000fda0003f06270 */
[----:B------:R-:W-:Y:S05]  /*05d0*/  @P0 BRA `(.L_x_12) ;  /* 0x0000000000740947 */ /* 0x000fea0003800000 */
[----:B------:R-:W-:Y:S02]  /*05e0*/  ISETP.GE.AND P0, PT, R9, -0x18, PT ;  /* 0xffffffe80900780c */ /* 0x000fe40003f06270 */
[----:B------:R-:W-:-:S11]  /*05f0*/  LOP3.LUT R0, R0, 0x80000000, RZ, 0xc0, !PT ;  /* 0x8000000000007812 */ /* 0x000fd600078ec0ff */
[----:B------:R-:W-:Y:S05]  /*0600*/  @!P0 BRA `(.L_x_12) ;  /* 0x0000000000688947 */ /* 0x000fea0003800000 */
[CCC-:B------:R-:W-:Y:S01]  /*0610*/  FFMA.RZ R3, R12.reuse, R8.reuse, R13.reuse ;  /* 0x000000080c037223 */ /* 0x1c0fe2000000c00d */
[CCC-:B------:R-:W-:Y:S01]  /*0620*/  FFMA.RM R6, R12.reuse, R8.reuse, R13.reuse ;  /* 0x000000080c067223 */ /* 0x1c0fe2000000400d */
[C---:B------:R-:W-:Y:S02]  /*0630*/  ISETP.NE.AND P2, PT, R9.reuse, RZ, PT ;  /* 0x000000ff0900720c */ /* 0x040fe40003f45270 */
[----:B------:R-:W-:Y:S02]  /*0640*/  ISETP.NE.AND P1, PT, R9, RZ, PT ;  /* 0x000000ff0900720c */ /* 0x000fe40003f25270 */
[----:B------:R-:W-:Y:S01]  /*0650*/  LOP3.LUT R7, R3, 0x7fffff, RZ, 0xc0, !PT ;  /* 0x007fffff03077812 */ /* 0x000fe200078ec0ff */
[----:B------:R-:W-:Y:S01]  /*0660*/  FFMA.RP R3, R12, R8, R13 ;  /* 0x000000080c037223 */ /* 0x000fe2000000800d */
[----:B------:R-:W-:Y:S02]  /*0670*/  VIADD R8, R9, 0x20 ;  /* 0x0000002009087836 */ /* 0x000fe40000000000 */
[----:B------:R-:W-:Y:S01]  /*0680*/  LOP3.LUT R7, R7, 0x800000, RZ, 0xfc, !PT ;  /* 0x0080000007077812 */ /* 0x000fe200078efcff */
[----:B------:R-:W-:Y:S01]  /*0690*/  IMAD.MOV R9, RZ, RZ, -R9 ;  /* 0x000000ffff097224 */ /* 0x000fe200078e0a09 */
[----:B------:R-:W-:-:S02]  /*06a0*/  FSETP.NEU.FTZ.AND P0, PT, R3, R6, PT ;  /* 0x000000060300720b */ /* 0x000fc40003f1d000 */
[----:B------:R-:W-:Y:S02]  /*06b0*/  SHF.L.U32 R8, R7, R8, RZ ;  /* 0x0000000807087219 */ /* 0x000fe400000006ff */
[----:B------:R-:W-:Y:S02]  /*06c0*/  SEL R6, R9, RZ, P2 ;  /* 0x000000ff09067207 */ /* 0x000fe40001000000 */
[----:B------:R-:W-:Y:S02]  /*06d0*/  ISETP.NE.AND P1, PT, R8, RZ, P1 ;  /* 0x000000ff0800720c */ /* 0x000fe40000f25270 */
[----:B------:R-:W-:Y:S02]  /*06e0*/  SHF.R.U32.HI R6, RZ, R6, R7 ;  /* 0x00000006ff067219 */ /* 0x000fe40000011607 */
[----:B------:R-:W-:Y:S02]  /*06f0*/  PLOP3.LUT P0, PT, P0, P1, PT, 0xf8, 0x8f ;  /* 0x00000000008f781c */ /* 0x000fe40000703f70 */
[----:B------:R-:W-:-:S02]  /*0700*/  SHF.R.U32.HI R8, RZ, 0x1, R6 ;  /* 0x00000001ff087819 */ /* 0x000fc40000011606 */
[----:B------:R-:W-:-:S04]  /*0710*/  SEL R3, RZ, 0x1, !P0 ;  /* 0x00000001ff037807 */ /* 0x000fc80004000000 */
[----:B------:R-:W-:-:S04]  /*0720*/  LOP3.LUT R3, R3, 0x1, R8, 0xf8, !PT ;  /* 0x0000000103037812 */ /* 0x000fc800078ef808 */
[----:B------:R-:W-:-:S05]  /*0730*/  LOP3.LUT R3, R3, R6, RZ, 0xc0, !PT ;  /* 0x0000000603037212 */ /* 0x000fca00078ec0ff */
[----:B------:R-:W-:-:S05]  /*0740*/  IMAD.IADD R3, R8, 0x1, R3 ;  /* 0x0000000108037824 */ /* 0x000fca00078e0203 */
[----:B------:R-:W-:Y:S01]  /*0750*/  LOP3.LUT R0, R3, R0, RZ, 0xfc, !PT ;  /* 0x0000000003007212 */ /* 0x000fe200078efcff */
[----:B------:R-:W-:Y:S06]  /*0760*/  BRA `(.L_x_12) ;  /* 0x0000000000107947 */ /* 0x000fec0003800000 */
.L_x_11:
[----:B------:R-:W-:-:S04]  /*0770*/  LOP3.LUT R0, R0, 0x80000000, RZ, 0xc0, !PT ;  /* 0x8000000000007812 */ /* 0x000fc800078ec0ff */
[----:B------:R-:W-:Y:S01]  /*0780*/  LOP3.LUT R0, R0, 0x7f800000, RZ, 0xfc, !PT ;  /* 0x7f80000000007812 */ /* 0x000fe200078efcff */
[----:B------:R-:W-:Y:S06]  /*0790*/  BRA `(.L_x_12) ;  /* 0x0000000000047947 */ /* 0x000fec0003800000 */
.L_x_10:
[----:B------:R-:W-:-:S07]  /*07a0*/  IMAD R0, R7, 0x800000, R0 ;  /* 0x0080000007007824 */ /* 0x000fce00078e0200 */
.L_x_12:
[----:B------:R-:W-:Y:S05]  /*07b0*/  BSYNC.RECONVERGENT B2 ;  /* 0x0000000000027941 */ /* 0x000fea0003800200 */
.L_x_9:
[----:B------:R-:W-:Y:S05]  /*07c0*/  BRA `(.L_x_13) ;  /* 0x0000000000207947 */ /* 0x000fea0003800000 */
.L_x_8:
[----:B------:R-:W-:-:S04]  /*07d0*/  LOP3.LUT R0, R9, 0x80000000, R8, 0x48, !PT ;  /* 0x8000000009007812 */ /* 0x000fc800078e4808 */
[----:B------:R-:W-:Y:S01]  /*07e0*/  LOP3.LUT R0, R0, 0x7f800000, RZ, 0xfc, !PT ;  /* 0x7f80000000007812 */ /* 0x000fe200078efcff */
[----:B------:R-:W-:Y:S06]  /*07f0*/  BRA `(.L_x_13) ;  /* 0x0000000000147947 */ /* 0x000fec0003800000 */
.L_x_7:
[----:B------:R-:W-:Y:S01]  /*0800*/  LOP3.LUT R0, R9, 0x80000000, R8, 0x48, !PT ;  /* 0x8000000009007812 */ /* 0x000fe200078e4808 */
[----:B------:R-:W-:Y:S06]  /*0810*/  BRA `(.L_x_13) ;  /* 0x00000000000c7947 */ /* 0x000fec0003800000 */
.L_x_6:
[----:B------:R-:W0:Y:S01]  /*0820*/  MUFU.RSQ R0, -QNAN ;  /* 0xffc0000000007908 */ /* 0x000e220000001400 */
[----:B------:R-:W-:Y:S05]  /*0830*/  BRA `(.L_x_13) ;  /* 0x0000000000047947 */ /* 0x000fea0003800000 */
.L_x_5:
[----:B------:R-:W-:-:S07]  /*0840*/  FADD.FTZ R0, R0, R3 ;  /* 0x0000000300007221 */ /* 0x000fce0000010000 */
.L_x_13:
[----:B------:R-:W-:Y:S05]  /*0850*/  BSYNC.RECONVERGENT B1 ;  /* 0x0000000000017941 */ /* 0x000fea0003800200 */
.L_x_3:
[----:B------:R-:W-:-:S04]  /*0860*/  IMAD.MOV.U32 R3, RZ, RZ, 0x0 ;  /* 0x00000000ff037424 */ /* 0x000fc800078e00ff */
[----:B0-----:R-:W-:Y:S05]  /*0870*/  RET.REL.NODEC R2 `(calculate_reciprocal) ;  /* 0xfffffff402e07950 */ /* 0x001fea0003c3ffff */
.L_x_14:
        /* <DEDUP_REMOVED lines=16> */
.L_x_24:


//--------------------- .text.count_particles_in_bin --------------------------
	.section	.text.count_particles_in_bin,"ax",@progbits
	.align	128
        .global         count_particles_in_bin
        .type           count_particles_in_bin,@function
        .size           count_particles_in_bin,(.L_x_27 - count_particles_in_bin)
        .other          count_particles_in_bin,@"STO_CUDA_ENTRY STV_DEFAULT"
count_particles_in_bin:
.text.count_particles_in_bin:
[----:B------:R-:W-:Y:S01]  /*0000*/  LDC R1, c[0x0][0x37c] ;  /* 0x0000df00ff017b82 */ /* 0x000fe20000000800 */
[----:B------:R-:W0:Y:S07]  /*0010*/  S2R R9, SR_TID.X ;  /* 0x0000000000097919 */ /* 0x000e2e0000002100 */
[----:B------:R-:W1:Y:S01]  /*0020*/  LDC.64 R2, c[0x0][0x390] ;  /* 0x0000e400ff027b82 */ /* 0x000e620000000a00 */
[----:B------:R-:W0:Y:S01]  /*0030*/  LDCU UR4, c[0x0][0x360] ;  /* 0x00006c00ff0477ac */ /* 0x000e220008000800 */
[----:B------:R-:W0:Y:S02]  /*0040*/  S2R R0, SR_CTAID.X ;  /* 0x0000000000007919 */ /* 0x000e240000002500 */
[----:B0-----:R-:W-:-:S02]  /*0050*/  IMAD R9, R0, UR4, R9 ;  /* 0x0000000400097c24 */ /* 0x001fc4000f8e0209 */
[----:B-1----:R-:W-:-:S05]  /*0060*/  IMAD R0, R3, R2, RZ ;  /* 0x0000000203007224 */ /* 0x002fca00078e02ff */
        /* <DEDUP_REMOVED lines=8> */
[----:B-1----:R0:W2:Y:S01]  /*00f0*/  LDG.E.CONSTANT R3, desc[UR4][R4.64] ;  /* 0x0000000404037981 */ /* 0x0020a2000c1e9900 */
[----:B------:R-:W1:Y:S01]  /*0100*/  I2F.RP R0, R11 ;  /* 0x0000000b00007306 */ /* 0x000e620000209400 */
[----:B0-----:R-:W-:-:S07]  /*0110*/  IABS R4, R9 ;  /* 0x0000000900047213 */ /* 0x001fce0000000000 */
[----:B-1----:R-:W0:Y:S02]  /*0120*/  MUFU.RCP R0, R0 ;  /* 0x0000000000007308 */ /* 0x002e240000001000 */
[----:B0-----:R-:W-:-:S06]  /*0130*/  IADD3 R6, PT, PT, R0, 0xffffffe, RZ ;  /* 0x0ffffffe00067810 */ /* 0x001fcc0007ffe0ff */
[----:B------:R0:W1:Y:S02]  /*0140*/  F2I.FTZ.U32.TRUNC.NTZ R7, R6 ;  /* 0x0000000600077305 */ /* 0x000064000021f000 */
[----:B0-----:R-:W-:Y:S02]  /*0150*/  HFMA2 R6, -RZ, RZ, 0, 0 ;  /* 0x00000000ff067431 */ /* 0x001fe400000001ff */
[----:B-1----:R-:W-:-:S04]  /*0160*/  IMAD.MOV R8, RZ, RZ, -R7 ;  /* 0x000000ffff087224 */ /* 0x002fc800078e0a07 */
[----:B------:R-:W-:-:S04]  /*0170*/  IMAD R13, R8, R11, RZ ;  /* 0x0000000b080d7224 */ /* 0x000fc800078e02ff */
[----:B------:R-:W-:-:S06]  /*0180*/  IMAD.HI.U32 R7, R7, R13, R6 ;  /* 0x0000000d07077227 */ /* 0x000fcc00078e0006 */
[----:B------:R-:W-:-:S04]  /*0190*/  IMAD.HI.U32 R7, R7, R4, RZ ;  /* 0x0000000407077227 */ /* 0x000fc800078e00ff */
[----:B------:R-:W-:-:S04]  /*01a0*/  IMAD.MOV R7, RZ, RZ, -R7 ;  /* 0x000000ffff077224 */ /* 0x000fc800078e0a07 */
[C---:B------:R-:W-:Y:S01]  /*01b0*/  IMAD R0, R11.reuse, R7, R4 ;  /* 0x000000070b007224 */ /* 0x040fe200078e0204 */
[----:B------:R-:W-:Y:S01]  /*01c0*/  MOV R7, 0x3f800000 ;  /* 0x3f80000000077802 */ /* 0x000fe20000000f00 */
[----:B------:R-:W0:Y:S03]  /*01d0*/  LDC.64 R4, c[0x0][0x380] ;  /* 0x0000e000ff047b82 */ /* 0x000e260000000a00 */
[----:B------:R-:W-:-:S13]  /*01e0*/  ISETP.GT.U32.AND P0, PT, R11, R0, PT ;  /* 0x000000000b00720c */ /* 0x000fda0003f04070 */
[----:B------:R-:W-:Y:S02]  /*01f0*/  @!P0 IADD3 R0, PT, PT, R0, -R11, RZ ;  /* 0x8000000b00008210 */ /* 0x000fe40007ffe0ff */
[----:B------:R-:W-:Y:S02]  /*0200*/  ISETP.NE.AND P0, PT, R2, RZ, PT ;  /* 0x000000ff0200720c */ /* 0x000fe40003f05270 */
[----:B------:R-:W-:-:S13]  /*0210*/  ISETP.GT.U32.AND P1, PT, R11, R0, PT ;  /* 0x000000000b00720c */ /* 0x000fda0003f24070 */
[----:B------:R-:W-:-:S05]  /*0220*/  @!P1 IMAD.IADD R0, R0, 0x1, -R11 ;  /* 0x0000000100009824 */ /* 0x000fca00078e0a0b */
[----:B------:R-:W-:Y:S02]  /*0230*/  @!P2 IADD3 R0, PT, PT, -R0, RZ, RZ ;  /* 0x000000ff0000a210 */ /* 0x000fe40007ffe1ff */
[----:B------:R-:W-:-:S05]  /*0240*/  @!P0 LOP3.LUT R0, RZ, R2, RZ, 0x33, !PT ;  /* 0x00000002ff008212 */ /* 0x000fca00078e33ff */
[----:B--2---:R-:W-:-:S04]  /*0250*/  IMAD R3, R0, UR6, R3 ;  /* 0x0000000600037c24 */ /* 0x004fc8000f8e0203 */
[----:B0-----:R-:W-:-:S05]  /*0260*/  IMAD.WIDE R2, R3, 0x4, R4 ;  /* 0x0000000403027825 */ /* 0x001fca00078e0204 */
[----:B------:R-:W-:Y:S01]  /*0270*/  REDG.E.ADD.F32.FTZ.RN.STRONG.GPU desc[UR4][R2.64], R7 ;  /* 0x00000007020079a6 */ /* 0x000fe2000c12f304 */
[----:B------:R-:W-:Y:S05]  /*0280*/  EXIT ;  /* 0x000000000000794d */ /* 0x000fea0003800000 */
.L_x_15:
        /* <DEDUP_REMOVED lines=15> */
.L_x_27:


//--------------------- .text.compensate_particle_amount --------------------------
	.section	.text.compensate_particle_amount,"ax",@progbits
	.align	128
        .global         compensate_particle_amount
        .type           compensate_particle_amount,@function
        .size           compensate_particle_amount,(.L_x_28 - compensate_particle_amount)
        .other          compensate_particle_amount,@"STO_CUDA_ENTRY STV_DEFAULT"
compensate_particle_amount:
.text.compensate_particle_amount:
        /* <DEDUP_REMOVED lines=10> */
[----:B------:R-:W1:Y:S07]  /*00a0*/  LDCU.64 UR4, c[0x0][0x358] ;  /* 0x00006b00ff0477ac */ /* 0x000e6e0008000a00 */
[----:B------:R-:W2:Y:S01]  /*00b0*/  LDC.64 R4, c[0x0][0x380] ;  /* 0x0000e000ff047b82 */ /* 0x000ea20000000a00 */
[----:B0-----:R-:W-:-:S06]  /*00c0*/  IMAD.WIDE R2, R7, 0x4, R2 ;  /* 0x0000000407027825 */ /* 0x001fcc00078e0202 */
[----:B-1----:R-:W3:Y:S01]  /*00d0*/  LDG.E.CONSTANT R2, desc[UR4][R2.64] ;  /* 0x0000000402027981 */ /* 0x002ee2000c1e9900 */
[----:B--2---:R-:W-:-:S05]  /*00e0*/  IMAD.WIDE R4, R7, 0x4, R4 ;  /* 0x0000000407047825 */ /* 0x004fca00078e0204 */
[----:B------:R-:W3:Y:S02]  /*00f0*/  LDG.E R7, desc[UR4][R4.64] ;  /* 0x0000000404077981 */ /* 0x000ee4000c1e1900 */
[----:B---3--:R-:W-:-:S05]  /*0100*/  FMUL R7, R2, R7 ;  /* 0x0000000702077220 */ /* 0x008fca0000400000 */
[----:B------:R-:W-:Y:S01]  /*0110*/  STG.E desc[UR4][R4.64], R7 ;  /* 0x0000000704007986 */ /* 0x000fe2000c101904 */
[----:B------:R-:W-:Y:S05]  /*0120*/  EXIT ;  /* 0x000000000000794d */ /* 0x000fea0003800000 */
.L_x_16:
        /* <DEDUP_REMOVED lines=13> */
.L_x_28:


//--------------------- .text.find_difference_profile --------------------------
	.section	.text.find_difference_profile,"ax",@progbits
	.align	128
        .global         find_difference_profile
        .type           find_difference_profile,@function
        .size           find_difference_profile,(.L_x_29 - find_difference_profile)
        .other          find_difference_profile,@"STO_CUDA_ENTRY STV_DEFAULT"
find_difference_profile:
.text.find_difference_profile:
[----:B------:R-:W-:Y:S01]  /*0000*/  LDC R1, c[0x0][0x37c] ;  /* 0x0000df00ff017b82 */ /* 0x000fe20000000800 */
[----:B------:R-:W0:Y:S01]  /*0010*/  S2R R0, SR_TID.X ;  /* 0x0000000000007919 */ /* 0x000e220000002100 */
[----:B------:R-:W0:Y:S01]  /*0020*/  LDCU UR4, c[0x0][0x360] ;  /* 0x00006c00ff0477ac */ /* 0x000e220008000800 */
[----:B------:R-:W0:Y:S01]  /*0030*/  S2R R3, SR_CTAID.X ;  /* 0x0000000000037919 */ /* 0x000e220000002500 */
[----:B------:R-:W1:Y:S01]  /*0040*/  LDCU UR8, c[0x0][0x398] ;  /* 0x00007300ff0877ac */ /* 0x000e620008000800 */
[----:B0-----:R-:W-:-:S05]  /*0050*/  IMAD R0, R3, UR4, R0 ;  /* 0x0000000403007c24 */ /* 0x001fca000f8e0200 */
[----:B-1----:R-:W-:-:S13]  /*0060*/  ISETP.GE.AND P0, PT, R0, UR8, PT ;  /* 0x0000000800007c0c */ /* 0x002fda000bf06270 */
[----:B------:R-:W-:Y:S05]  /*0070*/  @P0 EXIT ;  /* 0x000000000000094d */ /* 0x000fea0003800000 */
[----:B------:R-:W0:Y:S01]  /*0080*/  LDC.64 R8, c[0x0][0x390] ;  /* 0x0000e400ff087b82 */ /* 0x000e220000000a00 */
[----:B------:R-:W1:Y:S01]  /*0090*/  LDCU UR5, c[0x0][0x370] ;  /* 0x00006e00ff0577ac */ /* 0x000e620008000800 */
[----:B------:R-:W2:Y:S06]  /*00a0*/  LDCU.64 UR6, c[0x0][0x358] ;  /* 0x00006b00ff0677ac */ /* 0x000eac0008000a00 */
[----:B------:R-:W3:Y:S08]  /*00b0*/  LDC.64 R12, c[0x0][0x380] ;  /* 0x0000e000ff0c7b82 */ /* 0x000ef00000000a00 */
[----:B------:R-:W4:Y:S01]  /*00c0*/  LDC.64 R10, c[0x0][0x388] ;  /* 0x0000e200ff0a7b82 */ /* 0x000f220000000a00 */
[----:B-1----:R-:W-:-:S12]  /*00d0*/  UIMAD UR4, UR4, UR5, URZ ;  /* 0x00000005040472a4 */ /* 0x002fd8000f8e02ff */
.L_x_17:
[----:B0-----:R-:W-:-:S04]  /*00e0*/  IMAD.WIDE R2, R0, 0x4, R8 ;  /* 0x0000000400027825 */ /* 0x001fc800078e0208 */
[C---:B----4-:R-:W-:Y:S02]  /*00f0*/  IMAD.WIDE R4, R0.reuse, 0x4, R10 ;  /* 0x0000000400047825 */ /* 0x050fe400078e020a */
[----:B--2---:R-:W2:Y:S04]  /*0100*/  LDG.E.CONSTANT R2, desc[UR6][R2.64] ;  /* 0x0000000602027981 */ /* 0x004ea8000c1e9900 */
[----:B------:R-:W2:Y:S01]  /*0110*/  LDG.E.CONSTANT R5, desc[UR6][R4.64] ;  /* 0x0000000604057981 */ /* 0x000ea2000c1e9900 */
[C---:B-1-3--:R-:W-:Y:S01]  /*0120*/  IMAD.WIDE R6, R0.reuse, 0x4, R12 ;  /* 0x0000000400067825 */ /* 0x04afe200078e020c */
[----:B------:R-:W-:-:S04]  /*0130*/  IADD3 R0, PT, PT, R0, UR4, RZ ;  /* 0x0000000400007c10 */ /* 0x000fc8000fffe0ff */
[----:B------:R-:W-:Y:S01]  /*0140*/  ISETP.GE.AND P0, PT, R0, UR8, PT ;  /* 0x0000000800007c0c */ /* 0x000fe2000bf06270 */
[----:B--2---:R-:W-:-:S05]  /*0150*/  FADD R15, R2, -R5 ;  /* 0x80000005020f7221 */ /* 0x004fca0000000000 */
[----:B------:R1:W-:Y:S07]  /*0160*/  STG.E desc[UR6][R6.64], R15 ;  /* 0x0000000f06007986 */ /* 0x0003ee000c101906 */
[----:B------:R-:W-:Y:S05]  /*0170*/  @!P0 BRA `(.L_x_17) ;  /* 0xfffffffc00d88947 */ /* 0x000fea000383ffff */
[----:B------:R-:W-:Y:S05]  /*0180*/  EXIT ;  /* 0x000000000000794d */ /* 0x000fea0003800000 */
.L_x_18:
        /* <DEDUP_REMOVED lines=15> */
.L_x_29:


//--------------------- .text.clip                --------------------------
	.section	.text.clip,"ax",@progbits
	.align	128
        .global         clip
        .type           clip,@function
        .size           clip,(.L_x_30 - clip)
        .other          clip,@"STO_CUDA_ENTRY STV_DEFAULT"
clip:
.text.clip:
        /* <DEDUP_REMOVED lines=9> */
[----:B------:R-:W1:Y:S01]  /*0090*/  LDCU.64 UR4, c[0x0][0x358] ;  /* 0x00006b00ff0477ac */ /* 0x000e620008000a00 */
[----:B------:R-:W2:Y:S01]  /*00a0*/  LDCU.64 UR6, c[0x0][0x390] ;  /* 0x00007200ff0677ac */ /* 0x000ea20008000a00 */
[----:B0-----:R-:W-:-:S05]  /*00b0*/  IMAD.WIDE R2, R5, 0x4, R2 ;  /* 0x0000000405027825 */ /* 0x001fca00078e0202 */
[----:B-1----:R-:W3:Y:S01]  /*00c0*/  LDG.E R0, desc[UR4][R2.64] ;  /* 0x0000000402007981 */ /* 0x002ee2000c1e1900 */
[----:B--2---:R-:W3:Y:S02]  /*00d0*/  F2F.F32.F64 R5, UR6 ;  /* 0x0000000600057d10 */ /* 0x004ee40008301000 */
[----:B---3--:R-:W-:-:S13]  /*00e0*/  FSETP.GEU.AND P0, PT, R0, R5, PT ;  /* 0x000000050000720b */ /* 0x008fda0003f0e000 */
[----:B------:R-:W-:Y:S05]  /*00f0*/  @P0 EXIT ;  /* 0x000000000000094d */ /* 0x000fea0003800000 */
[----:B------:R-:W-:Y:S01]  /*0100*/  STG.E desc[UR4][R2.64], R5 ;  /* 0x0000000502007986 */ /* 0x000fe2000c101904 */
[----:B------:R-:W-:Y:S05]  /*0110*/  EXIT ;  /* 0x000000000000794d */ /* 0x000fea0003800000 */
.L_x_19:
        /* <DEDUP_REMOVED lines=14> */
.L_x_30:


//--------------------- .text.project             --------------------------
	.section	.text.project,"ax",@progbits
	.align	128
        .global         project
        .type           project,@function
        .size           project,(.L_x_31 - project)
        .other          project,@"STO_CUDA_ENTRY STV_DEFAULT"
project:
.text.project:
        /* <DEDUP_REMOVED lines=9> */
[----:B------:R-:W-:Y:S01]  /*0090*/  IABS R7, R3 ;  /* 0x0000000300077213 */ /* 0x000fe20000000000 */
[----:B------:R-:W0:Y:S03]  /*00a0*/  LDCU.64 UR4, c[0x0][0x358] ;  /* 0x00006b00ff0477ac */ /* 0x000e260008000a00 */
[----:B------:R-:W1:Y:S08]  /*00b0*/  I2F.RP R2, R7 ;  /* 0x0000000700027306 */ /* 0x000e700000209400 */
[----:B-1----:R-:W1:Y:S02]  /*00c0*/  MUFU.RCP R2, R2 ;  /* 0x0000000200027308 */ /* 0x002e640000001000 */
[----:B-1----:R-:W-:-:S06]  /*00d0*/  VIADD R4, R2, 0xffffffe ;  /* 0x0ffffffe02047836 */ /* 0x002fcc0000000000 */
[----:B------:R1:W2:Y:S02]  /*00e0*/  F2I.FTZ.U32.TRUNC.NTZ R5, R4 ;  /* 0x0000000400057305 */ /* 0x0002a4000021f000 */
[----:B-1----:R-:W-:Y:S02]  /*00f0*/  HFMA2 R4, -RZ, RZ, 0, 0 ;  /* 0x00000000ff047431 */ /* 0x002fe400000001ff */
[----:B--2---:R-:W-:-:S04]  /*0100*/  IMAD.MOV R6, RZ, RZ, -R5 ;  /* 0x000000ffff067224 */ /* 0x004fc800078e0a05 */
[----:B------:R-:W-:Y:S01]  /*0110*/  IMAD R9, R6, R7, RZ ;  /* 0x0000000706097224 */ /* 0x000fe200078e02ff */
[----:B------:R-:W-:-:S03]  /*0120*/  IABS R6, R0 ;  /* 0x0000000000067213 */ /* 0x000fc60000000000 */
[----:B------:R-:W-:-:S06]  /*0130*/  IMAD.HI.U32 R5, R5, R9, R4 ;  /* 0x0000000905057227 */ /* 0x000fcc00078e0004 */
[----:B------:R-:W-:Y:S02]  /*0140*/  IMAD.HI.U32 R8, R5, R6, RZ ;  /* 0x0000000605087227 */ /* 0x000fe400078e00ff */
[----:B------:R-:W1:Y:S02]  /*0150*/  LDC.64 R4, c[0x0][0x388] ;  /* 0x0000e200ff047b82 */ /* 0x000e640000000a00 */
[----:B------:R-:W-:-:S04]  /*0160*/  IMAD.MOV R2, RZ, RZ, -R8 ;  /* 0x000000ffff027224 */ /* 0x000fc800078e0a08 */
[----:B------:R-:W-:-:S05]  /*0170*/  IMAD R2, R7, R2, R6 ;  /* 0x0000000207027224 */ /* 0x000fca00078e0206 */
[----:B------:R-:W-:-:S13]  /*0180*/  ISETP.GT.U32.AND P2, PT, R7, R2, PT ;  /* 0x000000020700720c */ /* 0x000fda0003f44070 */
[-C--:B------:R-:W-:Y:S01]  /*0190*/  @!P2 IADD3 R2, PT, PT, R2, -R7.reuse, RZ ;  /* 0x800000070202a210 */ /* 0x080fe20007ffe0ff */
[----:B------:R-:W-:Y:S01]  /*01a0*/  @!P2 VIADD R8, R8, 0x1 ;  /* 0x000000010808a836 */ /* 0x000fe20000000000 */
[----:B------:R-:W-:Y:S01]  /*01b0*/  ISETP.NE.AND P2, PT, R3, RZ, PT ;  /* 0x000000ff0300720c */ /* 0x000fe20003f45270 */
[----:B-1----:R-:W-:Y:S01]  /*01c0*/  IMAD.WIDE R4, R0, 0x4, R4 ;  /* 0x0000000400047825 */ /* 0x002fe200078e0204 */
[----:B------:R-:W-:Y:S02]  /*01d0*/  ISETP.GE.U32.AND P0, PT, R2, R7, PT ;  /* 0x000000070200720c */ /* 0x000fe40003f06070 */
[----:B------:R-:W1:Y:S01]  /*01e0*/  LDC.64 R6, c[0x0][0x390] ;  /* 0x0000e400ff067b82 */ /* 0x000e620000000a00 */
[----:B------:R-:W-:Y:S02]  /*01f0*/  LOP3.LUT R2, R0, R3, RZ, 0x3c, !PT ;  /* 0x0000000300027212 */ /* 0x000fe400078e3cff */
[----:B0-----:R-:W2:Y:S02]  /*0200*/  LDG.E.CONSTANT R5, desc[UR4][R4.64] ;  /* 0x0000000404057981 */ /* 0x001ea4000c1e9900 */
[----:B------:R-:W-:-:S06]  /*0210*/  ISETP.GE.AND P1, PT, R2, RZ, PT ;  /* 0x000000ff0200720c */ /* 0x000fcc0003f26270 */
[----:B------:R-:W-:-:S07]  /*0220*/  @P0 IADD3 R8, PT, PT, R8, 0x1, RZ ;  /* 0x0000000108080810 */ /* 0x000fce0007ffe0ff */
[----:B------:R-:W-:Y:S02]  /*0230*/  @!P1 IADD3 R8, PT, PT, -R8, RZ, RZ ;  /* 0x000000ff08089210 */ /* 0x000fe40007ffe1ff */
[----:B------:R-:W-:Y:S02]  /*0240*/  @!P2 LOP3.LUT R8, RZ, R3, RZ, 0x33, !PT ;  /* 0x00000003ff08a212 */ /* 0x000fe400078e33ff */
[----:B------:R-:W2:Y:S03]  /*0250*/  LDC.64 R2, c[0x0][0x380] ;  /* 0x0000e000ff027b82 */ /* 0x000ea60000000a00 */
[----:B-1----:R-:W-:-:S06]  /*0260*/  IMAD.WIDE R6, R8, 0x4, R6 ;  /* 0x0000000408067825 */ /* 0x002fcc00078e0206 */
[----:B------:R-:W3:Y:S01]  /*0270*/  LDG.E.CONSTANT R7, desc[UR4][R6.64] ;  /* 0x0000000406077981 */ /* 0x000ee2000c1e9900 */
[----:B--2---:R-:W-:-:S05]  /*0280*/  IMAD.WIDE R2, R5, 0x4, R2 ;  /* 0x0000000405027825 */ /* 0x004fca00078e0202 */
[----:B---3--:R-:W-:Y:S01]  /*0290*/  REDG.E.ADD.F32.FTZ.RN.STRONG.GPU desc[UR4][R2.64], R7 ;  /* 0x00000007020079a6 */ /* 0x008fe2000c12f304 */
[----:B------:R-:W-:Y:S05]  /*02a0*/  EXIT ;  /* 0x000000000000794d */ /* 0x000fea0003800000 */
.L_x_20:
        /* <DEDUP_REMOVED lines=13> */
.L_x_31:


//--------------------- .text.back_project        --------------------------
	.section	.text.back_project,"ax",@progbits
	.align	128
        .global         back_project
        .type           back_project,@function
        .size           back_project,(.L_x_32 - back_project)
        .other          back_project,@"STO_CUDA_ENTRY STV_DEFAULT"
back_project:
.text.back_project:
[----:B------:R-:W-:Y:S01]  /*0000*/  LDC R1, c[0x0][0x37c] ;  /* 0x0000df00ff017b82 */ /* 0x000fe20000000800 */
[----:B------:R-:W0:Y:S01]  /*0010*/  S2R R0, SR_TID.X ;  /* 0x0000000000007919 */ /* 0x000e220000002100 */
[----:B------:R-:W1:Y:S01]  /*0020*/  LDCU UR5, c[0x0][0x39c] ;  /* 0x00007380ff0577ac */ /* 0x000e620008000800 */
[----:B------:R-:W-:Y:S01]  /*0030*/  HFMA2 R21, -RZ, RZ, 0, 0 ;  /* 0x00000000ff157431 */ /* 0x000fe200000001ff */
[----:B------:R-:W2:Y:S01]  /*0040*/  LDCU.64 UR6, c[0x0][0x358] ;  /* 0x00006b00ff0677ac */ /* 0x000ea20008000a00 */
[----:B-1----:R-:W-:Y:S01]  /*0050*/  UISETP.GE.AND UP0, UPT, UR5, 0x1, UPT ;  /* 0x000000010500788c */ /* 0x002fe2000bf06270 */
[----:B0-----:R-:W-:-:S08]  /*0060*/  ISETP.NE.AND P0, PT, R0, RZ, PT ;  /* 0x000000ff0000720c */ /* 0x001fd00003f05270 */
[----:B--2---:R-:W-:Y:S05]  /*0070*/  BRA.U !UP0, `(.L_x_21) ;  /* 0x0000000d08587547 */ /* 0x004fea000b800000 */
[----:B------:R-:W0:Y:S01]  /*0080*/  S2R R0, SR_TID.X ;  /* 0x0000000000007919 */ /* 0x000e220000002100 */
[----:B------:R-:W1:Y:S01]  /*0090*/  LDC R3, c[0x0][0x360] ;  /* 0x0000d800ff037b82 */ /* 0x000e620000000800 */
[----:B------:R-:W-:Y:S01]  /*00a0*/  UIADD3 UR4, UPT, UPT, UR5, 0x1ff, URZ ;  /* 0x000001ff05047890 */ /* 0x000fe2000fffe0ff */
[----:B------:R-:W-:Y:S01]  /*00b0*/  MOV R21, RZ ;  /* 0x000000ff00157202 */ /* 0x000fe20000000f00 */
[----:B------:R-:W0:Y:S02]  /*00c0*/  S2R R5, SR_CTAID.X ;  /* 0x0000000000057919 */ /* 0x000e240000002500 */
[----:B------:R-:W-:-:S04]  /*00d0*/  USHF.R.U32.HI UR4, URZ, 0x9, UR4 ;  /* 0x00000009ff047899 */ /* 0x000fc80008011604 */
[----:B------:R-:W-:Y:S01]  /*00e0*/  UIADD3 UR4, UPT, UPT, -UR4, URZ, URZ ;  /* 0x000000ff04047290 */ /* 0x000fe2000fffe1ff */
[----:B0-----:R-:W-:Y:S01]  /*00f0*/  IMAD R2, R5, UR5, R0 ;  /* 0x0000000505027c24 */ /* 0x001fe2000f8e0200 */
[----:B------:R-:W0:Y:S03]  /*0100*/  LDCU UR5, c[0x0][0x39c] ;  /* 0x00007380ff0577ac */ /* 0x000e260008000800 */
[C-C-:B-1----:R-:W-:Y:S01]  /*0110*/  IMAD R5, R3.reuse, 0x3, R2.reuse ;  /* 0x0000000303057824 */ /* 0x142fe200078e0202 */
[CC--:B------:R-:W-:Y:S01]  /*0120*/  LEA R20, R3.reuse, R2.reuse, 0x1 ;  /* 0x0000000203147211 */ /* 0x0c0fe200078e08ff */
[C-C-:B------:R-:W-:Y:S01]  /*0130*/  IMAD R7, R3.reuse, 0x5, R2.reuse ;  /* 0x0000000503077824 */ /* 0x140fe200078e0202 */
[CC--:B------:R-:W-:Y:S01]  /*0140*/  LEA R6, R3.reuse, R2.reuse, 0x2 ;  /* 0x0000000203067211 */ /* 0x0c0fe200078e10ff */
[C-C-:B------:R-:W-:Y:S01]  /*0150*/  IMAD R8, R3.reuse, 0x6, R2.reuse ;  /* 0x0000000603087824 */ /* 0x140fe200078e0202 */
[C---:B------:R-:W-:Y:S01]  /*0160*/  LEA R10, R3.reuse, R2, 0x3 ;  /* 0x00000002030a7211 */ /* 0x040fe200078e18ff */
[C-C-:B------:R-:W-:Y:S01]  /*0170*/  IMAD R9, R3.reuse, 0x7, R2.reuse ;  /* 0x0000000703097824 */ /* 0x140fe200078e0202 */
[----:B------:R-:W-:Y:S01]  /*0180*/  IADD3 R4, PT, PT, R2, R3, RZ ;  /* 0x0000000302047210 */ /* 0x000fe20007ffe0ff */
[----:B------:R-:W-:-:S02]  /*0190*/  IMAD R11, R3, 0x9, R2 ;  /* 0x00000009030b7824 */ /* 0x000fc400078e0202 */
[C-C-:B------:R-:W-:Y:S02]  /*01a0*/  IMAD R12, R3.reuse, 0xa, R2.reuse ;  /* 0x0000000a030c7824 */ /* 0x140fe400078e0202 */
[C-C-:B------:R-:W-:Y:S02]  /*01b0*/  IMAD R13, R3.reuse, 0xb, R2.reuse ;  /* 0x0000000b030d7824 */ /* 0x140fe400078e0202 */
[C-C-:B------:R-:W-:Y:S02]  /*01c0*/  IMAD R14, R3.reuse, 0xc, R2.reuse ;  /* 0x0000000c030e7824 */ /* 0x140fe400078e0202 */
[C-C-:B------:R-:W-:Y:S02]  /*01d0*/  IMAD R15, R3.reuse, 0xd, R2.reuse ;  /* 0x0000000d030f7824 */ /* 0x140fe400078e0202 */
[C-C-:B------:R-:W-:Y:S02]  /*01e0*/  IMAD R16, R3.reuse, 0xe, R2.reuse ;  /* 0x0000000e03107824 */ /* 0x140fe400078e0202 */
[----:B0-----:R-:W-:-:S07]  /*01f0*/  IMAD R17, R3, 0xf, R2 ;  /* 0x0000000f03117824 */ /* 0x001fce00078e0202 */
.L_x_22:
[----:B------:R-:W-:Y:S08]  /*0200*/  BAR.SYNC.DEFER_BLOCKING 0x0 ;  /* 0x0000000000007b1d */ /* 0x000ff00000010000 */
[----:B------:R-:W-:Y:S01]  /*0210*/  BAR.SYNC.DEFER_BLOCKING 0x0 ;  /* 0x0000000000007b1d */ /* 0x000fe20000010000 */
[----:B------:R-:W-:Y:S02]  /*0220*/  ISETP.GE.AND P4, PT, R0, UR5, PT ;  /* 0x0000000500007c0c */ /* 0x000fe4000bf86270 */
[----:B------:R-:W-:-:S04]  /*0230*/  IADD3 R24, PT, PT, R3, R0, RZ ;  /* 0x0000000003187210 */ /* 0x000fc80007ffe0ff */
[----:B------:R-:W-:-:S07]  /*0240*/  ISETP.GE.AND P5, PT, R24, UR5, PT ;  /* 0x0000000518007c0c */ /* 0x000fce000bfa6270 */
[----:B------:R-:W0:Y:S08]  /*0250*/  @!P4 LDC.64 R18, c[0x0][0x388] ;  /* 0x0000e200ff12cb82 */ /* 0x000e300000000a00 */
[----:B------:R-:W1:Y:S08]  /*0260*/  @!P5 LDC.64 R26, c[0x0][0x388] ;  /* 0x0000e200ff1adb82 */ /* 0x000e700000000a00 */
[----:B------:R-:W2:Y:S01]  /*0270*/  @!P4 LDC.64 R30, c[0x0][0x390] ;  /* 0x0000e400ff1ecb82 */ /* 0x000ea20000000a00 */
[----:B0-----:R-:W-:-:S05]  /*0280*/  @!P4 IMAD.WIDE.U32 R22, R2, 0x4, R18 ;  /* 0x000000040216c825 */ /* 0x001fca00078e0012 */
[----:B------:R0:W2:Y:S01]  /*0290*/  @!P4 LDG.E.CONSTANT R35, desc[UR6][R22.64] ;  /* 0x000000061623c981 */ /* 0x0000a2000c1e9900 */
[----:B------:R-:W-:Y:S01]  /*02a0*/  IADD3 R24, PT, PT, R24, R3, RZ ;  /* 0x0000000318187210 */ /* 0x000fe20007ffe0ff */
[----:B-1----:R-:W-:-:S03]  /*02b0*/  @!P5 IMAD.WIDE.U32 R26, R4, 0x4, R26 ;  /* 0x00000004041ad825 */ /* 0x002fc600078e001a */
[----:B------:R-:W-:-:S03]  /*02c0*/  ISETP.GE.AND P6, PT, R24, UR5, PT ;  /* 0x0000000518007c0c */ /* 0x000fc6000bfc6270 */
[----:B------:R1:W3:Y:S10]  /*02d0*/  @!P5 LDG.E.CONSTANT R27, desc[UR6][R26.64] ;  /* 0x000000061a1bd981 */ /* 0x0002f4000c1e9900 */
[----:B------:R-:W4:Y:S01]  /*02e0*/  @!P6 LDC.64 R18, c[0x0][0x388] ;  /* 0x0000e200ff12eb82 */ /* 0x000f220000000a00 */
[----:B------:R-:W-:-:S04]  /*02f0*/  IADD3 R24, PT, PT, R24, R3, RZ ;  /* 0x0000000318187210 */ /* 0x000fc80007ffe0ff */
[----:B------:R-:W-:-:S03]  /*0300*/  ISETP.GE.AND P1, PT, R24, UR5, PT ;  /* 0x0000000518007c0c */ /* 0x000fc6000bf26270 */
[----:B------:R-:W5:Y:S10]  /*0310*/  @!P6 LDC.64 R36, c[0x0][0x390] ;  /* 0x0000e400ff24eb82 */ /* 0x000f740000000a00 */
[----:B0-----:R-:W0:Y:S01]  /*0320*/  @!P1 LDC.64 R22, c[0x0][0x388] ;  /* 0x0000e200ff169b82 */ /* 0x001e220000000a00 */
[----:B----4-:R-:W-:-:S06]  /*0330*/  @!P6 IMAD.WIDE.U32 R18, R20, 0x4, R18 ;  /* 0x000000041412e825 */ /* 0x010fcc00078e0012 */
[----:B------:R-:W5:Y:S01]  /*0340*/  @!P6 LDG.E.CONSTANT R19, desc[UR6][R18.64] ;  /* 0x000000061213e981 */ /* 0x000f62000c1e9900 */
[----:B------:R-:W-:Y:S01]  /*0350*/  IADD3 R28, PT, PT, R24, R3, RZ ;  /* 0x00000003181c7210 */ /* 0x000fe20007ffe0ff */
[----:B0-----:R-:W-:-:S05]  /*0360*/  @!P1 IMAD.WIDE.U32 R24, R5, 0x4, R22 ;  /* 0x0000000405189825 */ /* 0x001fca00078e0016 */
[----:B------:R0:W4:Y:S01]  /*0370*/  @!P1 LDG.E.CONSTANT R29, desc[UR6][R24.64] ;  /* 0x00000006181d9981 */ /* 0x000122000c1e9900 */
[C---:B------:R-:W-:Y:S02]  /*0380*/  ISETP.GE.AND P2, PT, R28.reuse, UR5, PT ;  /* 0x000000051c007c0c */ /* 0x040fe4000bf46270 */
[----:B-1----:R-:W-:Y:S01]  /*0390*/  IADD3 R26, PT, PT, R28, R3, RZ ;  /* 0x000000031c1a7210 */ /* 0x002fe20007ffe0ff */
[----:B0-----:R-:W3:Y:S10]  /*03a0*/  @!P5 LDC.64 R24, c[0x0][0x390] ;  /* 0x0000e400ff18db82 */ /* 0x001ef40000000a00 */
[----:B------:R-:W0:Y:S02]  /*03b0*/  @!P2 LDC.64 R22, c[0x0][0x388] ;  /* 0x0000e200ff16ab82 */ /* 0x000e240000000a00 */
[----:B0-----:R-:W-:-:S06]  /*03c0*/  @!P2 IMAD.WIDE.U32 R32, R6, 0x4, R22 ;  /* 0x000000040620a825 */ /* 0x001fcc00078e0016 */
[----:B------:R-:W4:Y:S01]  /*03d0*/  @!P2 LDG.E.CONSTANT R33, desc[UR6][R32.64] ;  /* 0x000000062021a981 */ /* 0x000f22000c1e9900 */
[----:B------:R-:W-:Y:S02]  /*03e0*/  ISETP.GE.AND P3, PT, R26, UR5, PT ;  /* 0x000000051a007c0c */ /* 0x000fe4000bf66270 */
[----:B------:R-:W-:-:S11]  /*03f0*/  MOV R28, RZ ;  /* 0x000000ff001c7202 */ /* 0x000fd60000000f00 */
[----:B------:R-:W0:Y:S01]  /*0400*/  @!P3 LDC.64 R22, c[0x0][0x388] ;  /* 0x0000e200ff16bb82 */ /* 0x000e220000000a00 */
[----:B------:R-:W-:Y:S01]  /*0410*/  IADD3 R26, PT, PT, R26, R3, RZ ;  /* 0x000000031a1a7210 */ /* 0x000fe20007ffe0ff */
[----:B0-----:R-:W-:-:S05]  /*0420*/  @!P3 IMAD.WIDE.U32 R22, R7, 0x4, R22 ;  /* 0x000000040716b825 */ /* 0x001fca00078e0016 */
[----:B------:R0:W4:Y:S01]  /*0430*/  @!P3 LDG.E.CONSTANT R18, desc[UR6][R22.64] ;  /* 0x000000061612b981 */ /* 0x000122000c1e9900 */
[----:B--2---:R-:W-:-:S05]  /*0440*/  @!P4 IMAD.WIDE R30, R35, 0x4, R30 ;  /* 0x00000004231ec825 */ /* 0x004fca00078e021e */
[----:B------:R-:W2:Y:S01]  /*0450*/  @!P4 LDG.E.CONSTANT R28, desc[UR6][R30.64] ;  /* 0x000000061e1cc981 */ /* 0x000ea2000c1e9900 */
[----:B------:R-:W-:Y:S01]  /*0460*/  ISETP.GE.AND P4, PT, R26, UR5, PT ;  /* 0x000000051a007c0c */ /* 0x000fe2000bf86270 */
[----:B------:R-:W-:-:S12]  /*0470*/  HFMA2 R35, -RZ, RZ, 0, 0 ;  /* 0x00000000ff237431 */ /* 0x000fd800000001ff */
[----:B0-----:R-:W0:Y:S01]  /*0480*/  @!P4 LDC.64 R22, c[0x0][0x388] ;  /* 0x0000e200ff16cb82 */ /* 0x001e220000000a00 */
[----:B---3--:R-:W-:Y:S01]  /*0490*/  @!P5 IMAD.WIDE R24, R27, 0x4, R24 ;  /* 0x000000041b18d825 */ /* 0x008fe200078e0218 */
[----:B------:R-:W-:-:S04]  /*04a0*/  IADD3 R26, PT, PT, R26, R3, RZ ;  /* 0x000000031a1a7210 */ /* 0x000fc80007ffe0ff */
[----:B------:R1:W2:Y:S01]  /*04b0*/  @!P5 LDG.E.CONSTANT R35, desc[UR6][R24.64] ;  /* 0x000000061823d981 */ /* 0x0002a2000c1e9900 */
[----:B------:R-:W-:-:S13]  /*04c0*/  ISETP.GE.AND P5, PT, R26, UR5, PT ;  /* 0x000000051a007c0c */ /* 0x000fda000bfa6270 */
[----:B-1----:R-:W1:Y:S01]  /*04d0*/  @!P5 LDC.64 R24, c[0x0][0x388] ;  /* 0x0000e200ff18db82 */ /* 0x002e620000000a00 */
[----:B0-----:R-:W-:-:S05]  /*04e0*/  @!P4 IMAD.WIDE.U32 R30, R8, 0x4, R22 ;  /* 0x00000004081ec825 */ /* 0x001fca00078e0016 */
[----:B------:R0:W3:Y:S01]  /*04f0*/  @!P4 LDG.E.CONSTANT R27, desc[UR6][R30.64] ;  /* 0x000000061e1bc981 */ /* 0x0000e2000c1e9900 */
[----:B------:R-:W-:Y:S01]  /*0500*/  MOV R23, RZ ;  /* 0x000000ff00177202 */ /* 0x000fe20000000f00 */
[----:B-----5:R-:W-:Y:S01]  /*0510*/  @!P6 IMAD.WIDE R36, R19, 0x4, R36 ;  /* 0x000000041324e825 */ /* 0x020fe200078e0224 */
[----:B------:R-:W-:-:S04]  /*0520*/  IADD3 R22, PT, PT, R26, R3, RZ ;  /* 0x000000031a167210 */ /* 0x000fc80007ffe0ff */
[----:B------:R1:W5:Y:S01]  /*0530*/  @!P6 LDG.E.CONSTANT R23, desc[UR6][R36.64] ;  /* 0x000000062417e981 */ /* 0x000362000c1e9900 */
[----:B0-----:R-:W4:Y:S01]  /*0540*/  @!P1 LDC.64 R30, c[0x0][0x390] ;  /* 0x0000e400ff1e9b82 */ /* 0x001f220000000a00 */
[----:B------:R-:W-:Y:S01]  /*0550*/  ISETP.GE.AND P6, PT, R22, UR5, PT ;  /* 0x0000000516007c0c */ /* 0x000fe2000bfc6270 */
[----:B-1----:R-:W-:-:S05]  /*0560*/  @!P5 IMAD.WIDE.U32 R36, R9, 0x4, R24 ;  /* 0x000000040924d825 */ /* 0x002fca00078e0018 */
[----:B------:R0:W2:Y:S07]  /*0570*/  @!P5 LDG.E.CONSTANT R19, desc[UR6][R36.64] ;  /* 0x000000062413d981 */ /* 0x0000ae000c1e9900 */
[----:B------:R-:W1:Y:S01]  /*0580*/  @!P6 LDC.64 R24, c[0x0][0x388] ;  /* 0x0000e200ff18eb82 */ /* 0x000e620000000a00 */
[----:B------:R-:W-:-:S07]  /*0590*/  IADD3 R22, PT, PT, R22, R3, RZ ;  /* 0x0000000316167210 */ /* 0x000fce0007ffe0ff */
[----:B0-----:R-:W0:Y:S01]  /*05a0*/  @!P2 LDC.64 R36, c[0x0][0x390] ;  /* 0x0000e400ff24ab82 */ /* 0x001e220000000a00 */
[----:B----4-:R-:W-:-:S04]  /*05b0*/  @!P1 IMAD.WIDE R30, R29, 0x4, R30 ;  /* 0x000000041d1e9825 */ /* 0x010fc800078e021e */
[----:B------:R-:W-:-:S06]  /*05c0*/  HFMA2 R29, -RZ, RZ, 0, 0 ;  /* 0x00000000ff1d7431 */ /* 0x000fcc00000001ff */
[----:B------:R4:W5:Y:S01]  /*05d0*/  @!P1 LDG.E.CONSTANT R29, desc[UR6][R30.64] ;  /* 0x000000061e1d9981 */ /* 0x000962000c1e9900 */
[----:B------:R-:W-:Y:S01]  /*05e0*/  ISETP.GE.AND P1, PT, R22, UR5, PT ;  /* 0x0000000516007c0c */ /* 0x000fe2000bf26270 */
[----:B-1----:R-:W-:-:S06]  /*05f0*/  @!P6 IMAD.WIDE.U32 R24, R10, 0x4, R24 ;  /* 0x000000040a18e825 */ /* 0x002fcc00078e0018 */
[----:B------:R-:W5:Y:S06]  /*0600*/  @!P6 LDG.E.CONSTANT R24, desc[UR6][R24.64] ;  /* 0x000000061818e981 */ /* 0x000f6c000c1e9900 */
[----:B----4-:R-:W1:Y:S01]  /*0610*/  @!P1 LDC.64 R30, c[0x0][0x388] ;  /* 0x0000e200ff1e9b82 */ /* 0x010e620000000a00 */
[----:B------:R-:W-:Y:S02]  /*0620*/  MOV R26, RZ ;  /* 0x000000ff001a7202 */ /* 0x000fe40000000f00 */
[----:B------:R-:W-:Y:S01]  /*0630*/  IADD3 R22, PT, PT, R22, R3, RZ ;  /* 0x0000000316167210 */ /* 0x000fe20007ffe0ff */
[----:B0-----:R-:W-:-:S05]  /*0640*/  @!P2 IMAD.WIDE R36, R33, 0x4, R36 ;  /* 0x000000042124a825 */ /* 0x001fca00078e0224 */
[----:B------:R0:W4:Y:S01]  /*0650*/  @!P2 LDG.E.CONSTANT R26, desc[UR6][R36.64] ;  /* 0x00000006241aa981 */ /* 0x000122000c1e9900 */
[----:B------:R-:W-:Y:S01]  /*0660*/  ISETP.GE.AND P2, PT, R22, UR5, PT ;  /* 0x0000000516007c0c */ /* 0x000fe2000bf46270 */
[----:B0-----:R-:W0:Y:S01]  /*0670*/  @!P3 LDC.64 R36, c[0x0][0x390] ;  /* 0x0000e400ff24bb82 */ /* 0x001e220000000a00 */
[----:B-1----:R-:W-:-:S11]  /*0680*/  @!P1 IMAD.WIDE.U32 R30, R11, 0x4, R30 ;  /* 0x000000040b1e9825 */ /* 0x002fd600078e001e */
[----:B------:R-:W1:Y:S01]  /*0690*/  @!P2 LDC.64 R32, c[0x0][0x388] ;  /* 0x0000e200ff20ab82 */ /* 0x000e620000000a00 */
[----:B------:R-:W4:Y:S01]  /*06a0*/  @!P1 LDG.E.CONSTANT R31, desc[UR6][R30.64] ;  /* 0x000000061e1f9981 */ /* 0x000f22000c1e9900 */
[----:B-1----:R-:W-:-:S05]  /*06b0*/  @!P2 IMAD.WIDE.U32 R32, R12, 0x4, R32 ;  /* 0x000000040c20a825 */ /* 0x002fca00078e0020 */
[----:B------:R1:W4:Y:S01]  /*06c0*/  @!P2 LDG.E.CONSTANT R25, desc[UR6][R32.64] ;  /* 0x000000062019a981 */ /* 0x000322000c1e9900 */
[----:B0-----:R-:W-:Y:S01]  /*06d0*/  @!P3 IMAD.WIDE R36, R18, 0x4, R36 ;  /* 0x000000041224b825 */ /* 0x001fe200078e0224 */
[----:B-1----:R-:W-:-:S06]  /*06e0*/  CS2R R32, SRZ ;  /* 0x0000000000207805 */ /* 0x002fcc000001ff00 */
[----:B------:R0:W4:Y:S02]  /*06f0*/  @!P3 LDG.E.CONSTANT R33, desc[UR6][R36.64] ;  /* 0x000000062421b981 */ /* 0x000124000c1e9900 */
[----:B0-----:R-:W3:Y:S01]  /*0700*/  @!P4 LDC.64 R36, c[0x0][0x390] ;  /* 0x0000e400ff24cb82 */ /* 0x001ee20000000a00 */
[----:B------:R-:W-:Y:S01]  /*0710*/  IADD3 R22, PT, PT, R22, R3, RZ ;  /* 0x0000000316167210 */ /* 0x000fe20007ffe0ff */
[----:B---3--:R-:W-:-:S04]  /*0720*/  @!P4 IMAD.WIDE R36, R27, 0x4, R36 ;  /* 0x000000041b24c825 */ /* 0x008fc800078e0224 */
[----:B------:R-:W-:-:S06]  /*0730*/  HFMA2 R27, -RZ, RZ, 0, 0 ;  /* 0x00000000ff1b7431 */ /* 0x000fcc00000001ff */
[----:B------:R0:W3:Y:S02]  /*0740*/  @!P4 LDG.E.CONSTANT R27, desc[UR6][R36.64] ;  /* 0x00000006241bc981 */ /* 0x0000e4000c1e9900 */
[----:B0-----:R-:W2:Y:S02]  /*0750*/  @!P5 LDC.64 R36, c[0x0][0x390] ;  /* 0x0000e400ff24db82 */ /* 0x001ea40000000a00 */
[----:B--2---:R-:W-:-:S06]  /*0760*/  @!P5 IMAD.WIDE R36, R19, 0x4, R36 ;  /* 0x000000041324d825 */ /* 0x004fcc00078e0224 */
[----:B------:R-:W5:Y:S01]  /*0770*/  @!P6 LDC.64 R18, c[0x0][0x390] ;  /* 0x0000e400ff12eb82 */ /* 0x000f620000000a00 */
[----:B------:R0:W3:Y:S07]  /*0780*/  @!P5 LDG.E.CONSTANT R32, desc[UR6][R36.64] ;  /* 0x000000062420d981 */ /* 0x0000ee000c1e9900 */
[----:B0-----:R-:W0:Y:S01]  /*0790*/  @!P2 LDC.64 R36, c[0x0][0x390] ;  /* 0x0000e400ff24ab82 */ /* 0x001e220000000a00 */
[----:B-----5:R-:W-:Y:S01]  /*07a0*/  @!P6 IMAD.WIDE R18, R24, 0x4, R18 ;  /* 0x000000041812e825 */ /* 0x020fe200078e0212 */
[----:B------:R-:W-:-:S06]  /*07b0*/  MOV R24, RZ ;  /* 0x000000ff00187202 */ /* 0x000fcc0000000f00 */
[----:B------:R1:W2:Y:S02]  /*07c0*/  @!P6 LDG.E.CONSTANT R24, desc[UR6][R18.64] ;  /* 0x000000061218e981 */ /* 0x0002a4000c1e9900 */
[----:B-1----:R-:W4:Y:S02]  /*07d0*/  @!P1 LDC.64 R18, c[0x0][0x390] ;  /* 0x0000e400ff129b82 */ /* 0x002f240000000a00 */
[----:B----4-:R-:W-:-:S04]  /*07e0*/  @!P1 IMAD.WIDE R18, R31, 0x4, R18 ;  /* 0x000000041f129825 */ /* 0x010fc800078e0212 */
[----:B------:R-:W-:-:S06]  /*07f0*/  HFMA2 R31, -RZ, RZ, 0, 0 ;  /* 0x00000000ff1f7431 */ /* 0x000fcc00000001ff */
[----:B------:R1:W2:Y:S01]  /*0800*/  @!P1 LDG.E.CONSTANT R31, desc[UR6][R18.64] ;  /* 0x00000006121f9981 */ /* 0x0002a2000c1e9900 */
[----:B------:R-:W-:-:S13]  /*0810*/  ISETP.GE.AND P1, PT, R22, UR5, PT ;  /* 0x0000000516007c0c */ /* 0x000fda000bf26270 */
[----:B-1----:R-:W1:Y:S01]  /*0820*/  @!P1 LDC.64 R18, c[0x0][0x388] ;  /* 0x0000e200ff129b82 */ /* 0x002e620000000a00 */
[----:B0-----:R-:W-:Y:S01]  /*0830*/  @!P2 IMAD.WIDE R36, R25, 0x4, R36 ;  /* 0x000000041924a825 */ /* 0x001fe200078e0224 */
[----:B------:R-:W-:-:S06]  /*0840*/  MOV R25, RZ ;  /* 0x000000ff00197202 */ /* 0x000fcc0000000f00 */
[----:B------:R1:W4:Y:S02]  /*0850*/  @!P2 LDG.E.CONSTANT R25, desc[UR6][R36.64] ;  /* 0x000000062419a981 */ /* 0x000324000c1e9900 */
[----:B-1----:R-:W-:Y:S02]  /*0860*/  @!P1 IMAD.WIDE.U32 R36, R13, 0x4, R18 ;  /* 0x000000040d249825 */ /* 0x002fe400078e0012 */
[----:B------:R-:W0:Y:S03]  /*0870*/  @!P1 LDC.64 R18, c[0x0][0x390] ;  /* 0x0000e400ff129b82 */ /* 0x000e260000000a00 */
[----:B------:R1:W0:Y:S02]  /*0880*/  @!P1 LDG.E.CONSTANT R30, desc[UR6][R36.64] ;  /* 0x00000006241e9981 */ /* 0x000224000c1e9900 */
[----:B-1----:R-:W-:-:S04]  /*0890*/  IADD3 R36, PT, PT, R22, R3, RZ ;  /* 0x0000000316247210 */ /* 0x002fc80007ffe0ff */
[----:B------:R-:W-:Y:S01]  /*08a0*/  ISETP.GE.AND P2, PT, R36, UR5, PT ;  /* 0x0000000524007c0c */ /* 0x000fe2000bf46270 */
[----:B0-----:R-:W-:-:S04]  /*08b0*/  @!P1 IMAD.WIDE R18, R30, 0x4, R18 ;  /* 0x000000041e129825 */ /* 0x001fc800078e0212 */
[----:B------:R-:W-:-:S06]  /*08c0*/  HFMA2 R30, -RZ, RZ, 0, 0 ;  /* 0x00000000ff1e7431 */ /* 0x000fcc00000001ff */
[----:B------:R0:W4:Y:S02]  /*08d0*/  @!P1 LDG.E.CONSTANT R30, desc[UR6][R18.64] ;  /* 0x00000006121e9981 */ /* 0x000124000c1e9900 */
[----:B0-----:R-:W0:Y:S02]  /*08e0*/  @!P2 LDC.64 R18, c[0x0][0x388] ;  /* 0x0000e200ff12ab82 */ /* 0x001e240000000a00 */
[----:B0-----:R-:W-:-:S05]  /*08f0*/  @!P2 IMAD.WIDE.U32 R18, R14, 0x4, R18 ;  /* 0x000000040e12a825 */ /* 0x001fca00078e0012 */
[----:B------:R0:W5:Y:S01]  /*0900*/  @!P2 LDG.E.CONSTANT R22, desc[UR6][R18.64] ;  /* 0x000000061216a981 */ /* 0x000162000c1e9900 */
[----:B------:R-:W-:-:S04]  /*0910*/  IADD3 R36, PT, PT, R36, R3, RZ ;  /* 0x0000000324247210 */ /* 0x000fc80007ffe0ff */
[----:B------:R-:W-:Y:S01]  /*0920*/  ISETP.GE.AND P1, PT, R36, UR5, PT ;  /* 0x0000000524007c0c */ /* 0x000fe2000bf26270 */
[----:B------:R-:W-:Y:S02]  /*0930*/  FADD R28, R35, R28 ;  /* 0x0000001c231c7221 */ /* 0x000fe40000000000 */
[----:B------:R-:W5:Y:S10]  /*0940*/  @!P2 LDC.64 R34, c[0x0][0x390] ;  /* 0x0000e400ff22ab82 */ /* 0x000f740000000a00 */
[----:B0-----:R-:W0:Y:S01]  /*0950*/  @!P1 LDC.64 R18, c[0x0][0x388] ;  /* 0x0000e200ff129b82 */ /* 0x001e220000000a00 */
[----:B-----5:R-:W-:Y:S01]  /*0960*/  @!P2 IMAD.WIDE R34, R22, 0x4, R34 ;  /* 0x000000041622a825 */ /* 0x020fe200078e0222 */
[----:B------:R-:W-:-:S06]  /*0970*/  MOV R22, RZ ;  /* 0x000000ff00167202 */ /* 0x000fcc0000000f00 */
[----:B------:R0:W5:Y:S02]  /*0980*/  @!P2 LDG.E.CONSTANT R22, desc[UR6][R34.64] ;  /* 0x000000062216a981 */ /* 0x000164000c1e9900 */
[----:B0-----:R-:W-:Y:S02]  /*0990*/  @!P1 IMAD.WIDE.U32 R34, R15, 0x4, R18 ;  /* 0x000000040f229825 */ /* 0x001fe400078e0012 */
[----:B------:R-:W0:Y:S03]  /*09a0*/  @!P1 LDC.64 R18, c[0x0][0x390] ;  /* 0x0000e400ff129b82 */ /* 0x000e260000000a00 */
[----:B------:R1:W0:Y:S01]  /*09b0*/  @!P1 LDG.E.CONSTANT R37, desc[UR6][R34.64] ;  /* 0x0000000622259981 */ /* 0x000222000c1e9900 */
[----:B------:R-:W-:Y:S01]  /*09c0*/  FADD R23, R29, R23 ;  /* 0x000000171d177221 */ /* 0x000fe20000000000 */
[----:B------:R-:W-:Y:S01]  /*09d0*/  HFMA2 R29, -RZ, RZ, 0, 0 ;  /* 0x00000000ff1d7431 */ /* 0x000fe200000001ff */
[----:B-1----:R-:W-:-:S04]  /*09e0*/  IADD3 R34, PT, PT, R36, R3, RZ ;  /* 0x0000000324227210 */ /* 0x002fc80007ffe0ff */
[----:B------:R-:W-:Y:S01]  /*09f0*/  ISETP.GE.AND P2, PT, R34, UR5, PT ;  /* 0x0000000522007c0c */ /* 0x000fe2000bf46270 */
[----:B0-----:R-:W-:-:S05]  /*0a00*/  @!P1 IMAD.WIDE R18, R37, 0x4, R18 ;  /* 0x0000000425129825 */ /* 0x001fca00078e0212 */
[----:B------:R0:W5:Y:S07]  /*0a10*/  @!P1 LDG.E.CONSTANT R29, desc[UR6][R18.64] ;  /* 0x00000006121d9981 */ /* 0x00016e000c1e9900 */
[----:B0-----:R-:W0:Y:S02]  /*0a20*/  @!P2 LDC.64 R18, c[0x0][0x388] ;  /* 0x0000e200ff12ab82 */ /* 0x001e240000000a00 */
[----:B0-----:R-:W-:-:S06]  /*0a30*/  @!P2 IMAD.WIDE.U32 R36, R16, 0x4, R18 ;  /* 0x000000041024a825 */ /* 0x001fcc00078e0012 */
[----:B------:R-:W3:Y:S01]  /*0a40*/  @!P2 LDG.E.CONSTANT R37, desc[UR6][R36.64] ;  /* 0x000000062425a981 */ /* 0x000ee2000c1e9900 */
[----:B------:R-:W-:-:S04]  /*0a50*/  IADD3 R34, PT, PT, R34, R3, RZ ;  /* 0x0000000322227210 */ /* 0x000fc80007ffe0ff */
[----:B------:R-:W-:Y:S02]  /*0a60*/  ISETP.GE.AND P1, PT, R34, UR5, PT ;  /* 0x0000000522007c0c */ /* 0x000fe4000bf26270 */
[----:B------:R-:W3:Y:S11]  /*0a70*/  @!P2 LDC.64 R34, c[0x0][0x390] ;  /* 0x0000e400ff22ab82 */ /* 0x000ef60000000a00 */
[----:B------:R-:W0:Y:S02]  /*0a80*/  @!P1 LDC.64 R18, c[0x0][0x388] ;  /* 0x0000e200ff129b82 */ /* 0x000e240000000a00 */
[----:B0-----:R-:W-:-:S04]  /*0a90*/  @!P1 IMAD.WIDE.U32 R18, R17, 0x4, R18 ;  /* 0x0000000411129825 */ /* 0x001fc800078e0012 */
[----:B---3--:R-:W-:Y:S02]  /*0aa0*/  @!P2 IMAD.WIDE R36, R37, 0x4, R34 ;  /* 0x000000042524a825 */ /* 0x008fe400078e0222 */
[----:B------:R0:W3:Y:S02]  /*0ab0*/  @!P1 LDG.E.CONSTANT R35, desc[UR6][R18.64] ;  /* 0x0000000612239981 */ /* 0x0000e4000c1e9900 */
[----:B0-----:R-:W3:Y:S01]  /*0ac0*/  @!P1 LDC.64 R18, c[0x0][0x390] ;  /* 0x0000e400ff129b82 */ /* 0x001ee20000000a00 */
[----:B------:R-:W-:Y:S01]  /*0ad0*/  FADD R26, R33, R26 ;  /* 0x0000001a211a7221 */ /* 0x000fe20000000000 */
[----:B------:R-:W-:Y:S01]  /*0ae0*/  HFMA2 R33, -RZ, RZ, 0, 0 ;  /* 0x00000000ff217431 */ /* 0x000fe200000001ff */
[----:B------:R-:W-:-:S06]  /*0af0*/  MOV R34, RZ ;  /* 0x000000ff00227202 */ /* 0x000fcc0000000f00 */
[----:B------:R-:W5:Y:S01]  /*0b00*/  @!P2 LDG.E.CONSTANT R34, desc[UR6][R36.64] ;  /* 0x000000062422a981 */ /* 0x000f62000c1e9900 */
[----:B---3--:R-:W-:-:S05]  /*0b10*/  @!P1 IMAD.WIDE R18, R35, 0x4, R18 ;  /* 0x0000000423129825 */ /* 0x008fca00078e0212 */
[----:B------:R-:W3:Y:S01]  /*0b20*/  @!P1 LDG.E.CONSTANT R33, desc[UR6][R18.64] ;  /* 0x0000000612219981 */ /* 0x000ee2000c1e9900 */
[----:B------:R-:W-:Y:S01]  /*0b30*/  FADD R27, R32, R27 ;  /* 0x0000001b201b7221 */ /* 0x000fe20000000000 */
[----:B--2---:R-:W-:Y:S01]  /*0b40*/  FADD R24, R31, R24 ;  /* 0x000000181f187221 */ /* 0x004fe20000000000 */
[----:B----4-:R-:W-:Y:S01]  /*0b50*/  FADD R25, R30, R25 ;  /* 0x000000191e197221 */ /* 0x010fe20000000000 */
[----:B-----5:R-:W-:Y:S01]  /*0b60*/  FADD R22, R29, R22 ;  /* 0x000000161d167221 */ /* 0x020fe20000000000 */
[----:B------:R-:W-:Y:S01]  /*0b70*/  FADD R23, R28, R23 ;  /* 0x000000171c177221 */ /* 0x000fe20000000000 */
[----:B------:R-:W-:Y:S01]  /*0b80*/  FADD R26, R26, R27 ;  /* 0x0000001b1a1a7221 */ /* 0x000fe20000000000 */
[----:B------:R-:W-:-:S03]  /*0b90*/  FADD R24, R24, R25 ;  /* 0x0000001918187221 */ /* 0x000fc60000000000 */
[----:B------:R-:W-:Y:S01]  /*0ba0*/  FADD R23, R23, R26 ;  /* 0x0000001a17177221 */ /* 0x000fe20000000000 */
[----:B------:R-:W-:-:S04]  /*0bb0*/  UIADD3 UR4, UPT, UPT, UR4, 0x1, URZ ;  /* 0x0000000104047890 */ /* 0x000fc8000fffe0ff */
[----:B------:R-:W-:Y:S01]  /*0bc0*/  UISETP.NE.AND UP0, UPT, UR4, URZ, UPT ;  /* 0x000000ff0400728c */ /* 0x000fe2000bf05270 */
[----:B------:R-:W-:Y:S02]  /*0bd0*/  IADD3 R0, PT, PT, R0, 0x200, RZ ;  /* 0x0000020000007810 */ /* 0x000fe40007ffe0ff */
[----:B------:R-:W-:Y:S02]  /*0be0*/  IADD3 R2, PT, PT, R2, 0x200, RZ ;  /* 0x0000020002027810 */ /* 0x000fe40007ffe0ff */
[----:B------:R-:W-:Y:S02]  /*0bf0*/  IADD3 R4, PT, PT, R4, 0x200, RZ ;  /* 0x0000020004047810 */ /* 0x000fe40007ffe0ff */
[----:B------:R-:W-:Y:S02]  /*0c00*/  IADD3 R20, PT, PT, R20, 0x200, RZ ;  /* 0x0000020014147810 */ /* 0x000fe40007ffe0ff */
[----:B------:R-:W-:Y:S02]  /*0c10*/  IADD3 R5, PT, PT, R5, 0x200, RZ ;  /* 0x0000020005057810 */ /* 0x000fe40007ffe0ff */
[----:B------:R-:W-:-:S02]  /*0c20*/  IADD3 R6, PT, PT, R6, 0x200, RZ ;  /* 0x0000020006067810 */ /* 0x000fc40007ffe0ff */
        /* <DEDUP_REMOVED lines=10> */
[----:B------:R-:W-:Y:S01]  /*0cd0*/  IADD3 R17, PT, PT, R17, 0x200, RZ ;  /* 0x0000020011117810 */ /* 0x000fe20007ffe0ff */
[----:B---3--:R-:W-:-:S04]  /*0ce0*/  FADD R33, R33, R34 ;  /* 0x0000002221217221 */ /* 0x008fc80000000000 */
[----:B------:R-:W-:-:S04]  /*0cf0*/  FADD R33, R22, R33 ;  /* 0x0000002116217221 */ /* 0x000fc80000000000 */
[----:B------:R-:W-:-:S04]  /*0d00*/  FADD R24, R24, R33 ;  /* 0x0000002118187221 */ /* 0x000fc80000000000 */
[----:B------:R-:W-:-:S05]  /*0d10*/  FADD R23, R23, R24 ;  /* 0x0000001817177221 */ /* 0x000fca0000000000 */
[----:B------:R-:W0:Y:S02]  /*0d20*/  SHFL.DOWN P1, R18, R23, 0x1, 0x1f ;  /* 0x08201f0017127f89 */ /* 0x000e240000020000 */
[----:B0-----:R-:W-:-:S05]  /*0d30*/  @P1 FADD R18, R23, R18 ;  /* 0x0000001217121221 */ /* 0x001fca0000000000 */
[----:B------:R-:W0:Y:S02]  /*0d40*/  SHFL.DOWN P1, R19, R18, 0x2, 0x1f ;  /* 0x08401f0012137f89 */ /* 0x000e240000020000 */
[----:B0-----:R-:W-:-:S05]  /*0d50*/  @P1 FADD R19, R18, R19 ;  /* 0x0000001312131221 */ /* 0x001fca0000000000 */
[----:B------:R-:W0:Y:S02]  /*0d60*/  SHFL.DOWN P1, R22, R19, 0x4, 0x1f ;  /* 0x08801f0013167f89 */ /* 0x000e240000020000 */
[----:B0-----:R-:W-:-:S05]  /*0d70*/  @P1 FADD R22, R19, R22 ;  /* 0x0000001613161221 */ /* 0x001fca0000000000 */
[----:B------:R-:W0:Y:S02]  /*0d80*/  SHFL.DOWN P1, R25, R22, 0x8, 0x1f ;  /* 0x09001f0016197f89 */ /* 0x000e240000020000 */
[----:B0-----:R-:W-:-:S05]  /*0d90*/  @P1 FADD R25, R22, R25 ;  /* 0x0000001916191221 */ /* 0x001fca0000000000 */
[----:B------:R-:W0:Y:S02]  /*0da0*/  SHFL.DOWN P1, R24, R25, 0x10, 0x1f ;  /* 0x0a001f0019187f89 */ /* 0x000e240000020000 */
[----:B0-----:R-:W-:-:S04]  /*0db0*/  @P1 FADD R24, R25, R24 ;  /* 0x0000001819181221 */ /* 0x001fc80000000000 */
[----:B------:R-:W-:Y:S01]  /*0dc0*/  FADD R21, R24, R21 ;  /* 0x0000001518157221 */ /* 0x000fe20000000000 */
[----:B------:R-:W-:Y:S06]  /*0dd0*/  BRA.U UP0, `(.L_x_22) ;  /* 0xfffffff500087547 */ /* 0x000fec000b83ffff */
.L_x_21:
[----:B------:R-:W-:Y:S05]  /*0de0*/  @P0 EXIT ;  /* 0x000000000000094d */ /* 0x000fea0003800000 */
[----:B------:R-:W0:Y:S01]  /*0df0*/  S2R R5, SR_CTAID.X ;  /* 0x0000000000057919 */ /* 0x000e220000002500 */
[----:B------:R-:W0:Y:S02]  /*0e00*/  LDC.64 R2, c[0x0][0x380] ;  /* 0x0000e000ff027b82 */ /* 0x000e240000000a00 */
[----:B0-----:R-:W-:-:S05]  /*0e10*/  IMAD.WIDE.U32 R2, R5, 0x4, R2 ;  /* 0x0000000405027825 */ /* 0x001fca00078e0002 */
[----:B------:R-:W2:Y:S02]  /*0e20*/  LDG.E R0, desc[UR6][R2.64] ;  /* 0x0000000602007981 */ /* 0x000ea4000c1e1900 */
[----:B--2---:R-:W-:-:S05]  /*0e30*/  FADD R21, R0, R21 ;  /* 0x0000001500157221 */ /* 0x004fca0000000000 */
[----:B------:R-:W-:Y:S01]  /*0e40*/  STG.E desc[UR6][R2.64], R21 ;  /* 0x0000001502007986 */ /* 0x000fe2000c101906 */
[----:B------:R-:W-:Y:S05]  /*0e50*/  EXIT ;  /* 0x000000000000794d */ /* 0x000fea0003800000 */
.L_x_23:
        /* <DEDUP_REMOVED lines=10> */
.L_x_32:


//--------------------- .nv.shared.reserved.0     --------------------------
	.section	.nv.shared.reserved.0,"aw",@nobits
	.weak		__nv_reservedSMEM_offset_0_alias
	.size		__nv_reservedSMEM_offset_0_alias, 0, 64
	.other		__nv_reservedSMEM_offset_0_alias,@"STO_CUDA_RESERVED_SHARED STV_DEFAULT"
__nv_reservedSMEM_offset_0_alias:
	.zero		0
	.zero		64


//--------------------- .nv.global                --------------------------
	.section	.nv.global,"aw",@nobits
.nv.global:
	.type		_ZN34_INTERNAL_ec70f661_4_k_cu_f4d933f04cuda3std3__48in_placeE,@object
	.size		_ZN34_INTERNAL_ec70f661_4_k_cu_f4d933f04cuda3std3__48in_placeE,(_ZN34_INTERNAL_ec70f661_4_k_cu_f4d933f04cuda3std6ranges3__45__cpo8distanceE - _ZN34_INTERNAL_ec70f661_4_k_cu_f4d933f04cuda3std3__48in_placeE)
_ZN34_INTERNAL_ec70f661_4_k_cu_f4d933f04cuda3std3__48in_placeE:
	.zero		1
	.type		_ZN34_INTERNAL_ec70f661_4_k_cu_f4d933f04cuda3std6ranges3__45__cpo8distanceE,@object
	.size		_ZN34_INTERNAL_ec70f661_4_k_cu_f4d933f04cuda3std6ranges3__45__cpo8distanceE,(_ZN34_INTERNAL_ec70f661_4_k_cu_f4d933f04cuda3std3__45__cpo6cbeginE - _ZN34_INTERNAL_ec70f661_4_k_cu_f4d933f04cuda3std6ranges3__45__cpo8distanceE)
_ZN34_INTERNAL_ec70f661_4_k_cu_f4d933f04cuda3std6ranges3__45__cpo8distanceE:
	.zero		1
	.type		_ZN34_INTERNAL_ec70f661_4_k_cu_f4d933f04cuda3std3__45__cpo6cbeginE,@object
	.size		_ZN34_INTERNAL_ec70f661_4_k_cu_f4d933f04cuda3std3__45__cpo6cbeginE,(_ZN34_INTERNAL_ec70f661_4_k_cu_f4d933f04cuda3std6ranges3__45__cpo7advanceE - _ZN34_INTERNAL_ec70f661_4_k_cu_f4d933f04cuda3std3__45__cpo6cbeginE)
_ZN34_INTERNAL_ec70f661_4_k_cu_f4d933f04cuda3std3__45__cpo6cbeginE:
	.zero		1
	.type		_ZN34_INTERNAL_ec70f661_4_k_cu_f4d933f04cuda3std6ranges3__45__cpo7advanceE,@object
	.size		_ZN34_INTERNAL_ec70f661_4_k_cu_f4d933f04cuda3std6ranges3__45__cpo7advanceE,(_ZN34_INTERNAL_ec70f661_4_k_cu_f4d933f04cuda3std3__45__cpo7crbeginE - _ZN34_INTERNAL_ec70f661_4_k_cu_f4d933f04cuda3std6ranges3__45__cpo7advanceE)
_ZN34_INTERNAL_ec70f661_4_k_cu_f4d933f04cuda3std6ranges3__45__cpo7advanceE:
	.zero		1
	.type		_ZN34_INTERNAL_ec70f661_4_k_cu_f4d933f04cuda3std3__45__cpo7crbeginE,@object
	.size		_ZN34_INTERNAL_ec70f661_4_k_cu_f4d933f04cuda3std3__45__cpo7crbeginE,(_ZN34_INTERNAL_ec70f661_4_k_cu_f4d933f04cuda3std6ranges3__45__cpo4dataE - _ZN34_INTERNAL_ec70f661_4_k_cu_f4d933f04cuda3std3__45__cpo7crbeginE)
_ZN34_INTERNAL_ec70f661_4_k_cu_f4d933f04cuda3std3__45__cpo7crbeginE:
	.zero		1
	.type		_ZN34_INTERNAL_ec70f661_4_k_cu_f4d933f04cuda3std6ranges3__45__cpo4dataE,@object
	.size		_ZN34_INTERNAL_ec70f661_4_k_cu_f4d933f04cuda3std6ranges3__45__cpo4dataE,(_ZN34_INTERNAL_ec70f661_4_k_cu_f4d933f04cuda3std6ranges3__45__cpo5beginE - _ZN34_INTERNAL_ec70f661_4_k_cu_f4d933f04cuda3std6ranges3__45__cpo4dataE)
_ZN34_INTERNAL_ec70f661_4_k_cu_f4d933f04cuda3std6ranges3__45__cpo4dataE:
	.zero		1
	.type		_ZN34_INTERNAL_ec70f661_4_k_cu_f4d933f04cuda3std6ranges3__45__cpo5beginE,@object
	.size		_ZN34_INTERNAL_ec70f661_4_k_cu_f4d933f04cuda3std6ranges3__45__cpo5beginE,(_ZN34_INTERNAL_ec70f661_4_k_cu_f4d933f04cuda3std3__436_GLOBAL__N__ec70f661_4_k_cu_f4d933f06ignoreE - _ZN34_INTERNAL_ec70f661_4_k_cu_f4d933f04cuda3std6ranges3__45__cpo5beginE)
_ZN34_INTERNAL_ec70f661_4_k_cu_f4d933f04cuda3std6ranges3__45__cpo5beginE:
	.zero		1
	.type		_ZN34_INTERNAL_ec70f661_4_k_cu_f4d933f04cuda3std3__436_GLOBAL__N__ec70f661_4_k_cu_f4d933f06ignoreE,@object
	.size		_ZN34_INTERNAL_ec70f661_4_k_cu_f4d933f04cuda3std3__436_GLOBAL__N__ec70f661_4_k_cu_f4d933f06ignoreE,(_ZN34_INTERNAL_ec70f661_4_k_cu_f4d933f04cuda3std6ranges3__45__cpo4sizeE - _ZN34_INTERNAL_ec70f661_4_k_cu_f4d933f04cuda3std3__436_GLOBAL__N__ec70f661_4_k_cu_f4d933f06ignoreE)
_ZN34_INTERNAL_ec70f661_4_k_cu_f4d933f04cuda3std3__436_GLOBAL__N__ec70f661_4_k_cu_f4d933f06ignoreE:
	.zero		1
	.type		_ZN34_INTERNAL_ec70f661_4_k_cu_f4d933f04cuda3std6ranges3__45__cpo4sizeE,@object
	.size		_ZN34_INTERNAL_ec70f661_4_k_cu_f4d933f04cuda3std6ranges3__45__cpo4sizeE,(_ZN34_INTERNAL_ec70f661_4_k_cu_f4d933f04cuda3std3__45__cpo5beginE - _ZN34_INTERNAL_ec70f661_4_k_cu_f4d933f04cuda3std6ranges3__45__cpo4sizeE)
_ZN34_INTERNAL_ec70f661_4_k_cu_f4d933f04cuda3std6ranges3__45__cpo4sizeE:
	.zero		1
	.type		_ZN34_INTERNAL_ec70f661_4_k_cu_f4d933f04cuda3std3__45__cpo5beginE,@object
	.size		_ZN34_INTERNAL_ec70f661_4_k_cu_f4d933f04cuda3std3__45__cpo5beginE,(_ZN34_INTERNAL_ec70f661_4_k_cu_f4d933f04cuda3std6ranges3__45__cpo6cbeginE - _ZN34_INTERNAL_ec70f661_4_k_cu_f4d933f04cuda3std3__45__cpo5beginE)
_ZN34_INTERNAL_ec70f661_4_k_cu_f4d933f04cuda3std3__45__cpo5beginE:
	.zero		1
	.type		_ZN34_INTERNAL_ec70f661_4_k_cu_f4d933f04cuda3std6ranges3__45__cpo6cbeginE,@object
	.size		_ZN34_INTERNAL_ec70f661_4_k_cu_f4d933f04cuda3std6ranges3__45__cpo6cbeginE,(_ZN34_INTERNAL_ec70f661_4_k_cu_f4d933f04cuda3std3__45__cpo6rbeginE - _ZN34_INTERNAL_ec70f661_4_k_cu_f4d933f04cuda3std6ranges3__45__cpo6cbeginE)
_ZN34_INTERNAL_ec70f661_4_k_cu_f4d933f04cuda3std6ranges3__45__cpo6cbeginE:
	.zero		1
	.type		_ZN34_INTERNAL_ec70f661_4_k_cu_f4d933f04cuda3std3__45__cpo6rbeginE,@object
	.size		_ZN34_INTERNAL_ec70f661_4_k_cu_f4d933f04cuda3std3__45__cpo6rbeginE,(_ZN34_INTERNAL_ec70f661_4_k_cu_f4d933f04cuda3std6ranges3__45__cpo4nextE - _ZN34_INTERNAL_ec70f661_4_k_cu_f4d933f04cuda3std3__45__cpo6rbeginE)
_ZN34_INTERNAL_ec70f661_4_k_cu_f4d933f04cuda3std3__45__cpo6rbeginE:
	.zero		1
	.type		_ZN34_INTERNAL_ec70f661_4_k_cu_f4d933f04cuda3std6ranges3__45__cpo4nextE,@object
	.size		_ZN34_INTERNAL_ec70f661_4_k_cu_f4d933f04cuda3std6ranges3__45__cpo4nextE,(_ZN34_INTERNAL_ec70f661_4_k_cu_f4d933f04cuda3std6ranges3__45__cpo4swapE - _ZN34_INTERNAL_ec70f661_4_k_cu_f4d933f04cuda3std6ranges3__45__cpo4nextE)
_ZN34_INTERNAL_ec70f661_4_k_cu_f4d933f04cuda3std6ranges3__45__cpo4nextE:
	.zero		1
	.type		_ZN34_INTERNAL_ec70f661_4_k_cu_f4d933f04cuda3std6ranges3__45__cpo4swapE,@object
	.size		_ZN34_INTERNAL_ec70f661_4_k_cu_f4d933f04cuda3std6ranges3__45__cpo4swapE,(_ZN34_INTERNAL_ec70f661_4_k_cu_f4d933f04cuda3std3__420unreachable_sentinelE - _ZN34_INTERNAL_ec70f661_4_k_cu_f4d933f04cuda3std6ranges3__45__cpo4swapE)
_ZN34_INTERNAL_ec70f661_4_k_cu_f4d933f04cuda3std6ranges3__45__cpo4swapE:
	.zero		1
	.type		_ZN34_INTERNAL_ec70f661_4_k_cu_f4d933f04cuda3std3__420unreachable_sentinelE,@object
	.size		_ZN34_INTERNAL_ec70f661_4_k_cu_f4d933f04cuda3std3__420unreachable_sentinelE,(_ZN34_INTERNAL_ec70f661_4_k_cu_f4d933f06thrust24THRUST_300001_SM_1000_NS6system6detail10sequential3seqE - _ZN34_INTERNAL_ec70f661_4_k_cu_f4d933f04cuda3std3__420unreachable_sentinelE)
_ZN34_INTERNAL_ec70f661_4_k_cu_f4d933f04cuda3std3__420unreachable_sentinelE:
	.zero		1
	.type		_ZN34_INTERNAL_ec70f661_4_k_cu_f4d933f06thrust24THRUST_300001_SM_1000_NS6system6detail10sequential3seqE,@object
	.size		_ZN34_INTERNAL_ec70f661_4_k_cu_f4d933f06thrust24THRUST_300001_SM_1000_NS6system6detail10sequential3seqE,(_ZN34_INTERNAL_ec70f661_4_k_cu_f4d933f04cuda3std3__45__cpo4cendE - _ZN34_INTERNAL_ec70f661_4_k_cu_f4d933f06thrust24THRUST_300001_SM_1000_NS6system6detail10sequential3seqE)
_ZN34_INTERNAL_ec70f661_4_k_cu_f4d933f06thrust24THRUST_300001_SM_1000_NS6system6detail10sequential3seqE:
	.zero		1
	.type		_ZN34_INTERNAL_ec70f661_4_k_cu_f4d933f04cuda3std3__45__cpo4cendE,@object
	.size		_ZN34_INTERNAL_ec70f661_4_k_cu_f4d933f04cuda3std3__45__cpo4cendE,(_ZN34_INTERNAL_ec70f661_4_k_cu_f4d933f04cuda3std6ranges3__45__cpo9iter_swapE - _ZN34_INTERNAL_ec70f661_4_k_cu_f4d933f04cuda3std3__45__cpo4cendE)
_ZN34_INTERNAL_ec70f661_4_k_cu_f4d933f04cuda3std3__45__cpo4cendE:
	.zero		1
	.type		_ZN34_INTERNAL_ec70f661_4_k_cu_f4d933f04cuda3std6ranges3__45__cpo9iter_swapE,@object
	.size		_ZN34_INTERNAL_ec70f661_4_k_cu_f4d933f04cuda3std6ranges3__45__cpo9iter_swapE,(_ZN34_INTERNAL_ec70f661_4_k_cu_f4d933f04cuda3std3__45__cpo5crendE - _ZN34_INTERNAL_ec70f661_4_k_cu_f4d933f04cuda3std6ranges3__45__cpo9iter_swapE)
_ZN34_INTERNAL_ec70f661_4_k_cu_f4d933f04cuda3std6ranges3__45__cpo9iter_swapE:
	.zero		1
	.type		_ZN34_INTERNAL_ec70f661_4_k_cu_f4d933f04cuda3std3__45__cpo5crendE,@object
	.size		_ZN34_INTERNAL_ec70f661_4_k_cu_f4d933f04cuda3std3__45__cpo5crendE,(_ZN34_INTERNAL_ec70f661_4_k_cu_f4d933f04cuda3std6ranges3__45__cpo5cdataE - _ZN34_INTERNAL_ec70f661_4_k_cu_f4d933f04cuda3std3__45__cpo5crendE)
_ZN34_INTERNAL_ec70f661_4_k_cu_f4d933f04cuda3std3__45__cpo5crendE:
	.zero		1
	.type		_ZN34_INTERNAL_ec70f661_4_k_cu_f4d933f04cuda3std6ranges3__45__cpo5cdataE,@object
	.size		_ZN34_INTERNAL_ec70f661_4_k_cu_f4d933f04cuda3std6ranges3__45__cpo5cdataE,(_ZN34_INTERNAL_ec70f661_4_k_cu_f4d933f04cuda3std6ranges3__45__cpo3endE - _ZN34_INTERNAL_ec70f661_4_k_cu_f4d933f04cuda3std6ranges3__45__cpo5cdataE)
_ZN34_INTERNAL_ec70f661_4_k_cu_f4d933f04cuda3std6ranges3__45__cpo5cdataE:
	.zero		1
	.type		_ZN34_INTERNAL_ec70f661_4_k_cu_f4d933f04cuda3std6ranges3__45__cpo3endE,@object
	.size		_ZN34_INTERNAL_ec70f661_4_k_cu_f4d933f04cuda3std6ranges3__45__cpo3endE,(_ZN34_INTERNAL_ec70f661_4_k_cu_f4d933f04cuda3std3__419piecewise_constructE - _ZN34_INTERNAL_ec70f661_4_k_cu_f4d933f04cuda3std6ranges3__45__cpo3endE)
_ZN34_INTERNAL_ec70f661_4_k_cu_f4d933f04cuda3std6ranges3__45__cpo3endE:
	.zero		1
	.type		_ZN34_INTERNAL_ec70f661_4_k_cu_f4d933f04cuda3std3__419piecewise_constructE,@object
	.size		_ZN34_INTERNAL_ec70f661_4_k_cu_f4d933f04cuda3std3__419piecewise_constructE,(_ZN34_INTERNAL_ec70f661_4_k_cu_f4d933f04cuda3std6ranges3__45__cpo5ssizeE - _ZN34_INTERNAL_ec70f661_4_k_cu_f4d933f04cuda3std3__419piecewise_constructE)
_ZN34_INTERNAL_ec70f661_4_k_cu_f4d933f04cuda3std3__419piecewise_constructE:
	.zero		1
	.type		_ZN34_INTERNAL_ec70f661_4_k_cu_f4d933f04cuda3std6ranges3__45__cpo5ssizeE,@object
	.size		_ZN34_INTERNAL_ec70f661_4_k_cu_f4d933f04cuda3std6ranges3__45__cpo5ssizeE,(_ZN34_INTERNAL_ec70f661_4_k_cu_f4d933f04cuda3std3__45__cpo3endE - _ZN34_INTERNAL_ec70f661_4_k_cu_f4d933f04cuda3std6ranges3__45__cpo5ssizeE)
_ZN34_INTERNAL_ec70f661_4_k_cu_f4d933f04cuda3std6ranges3__45__cpo5ssizeE:
	.zero		1
	.type		_ZN34_INTERNAL_ec70f661_4_k_cu_f4d933f04cuda3std3__45__cpo3endE,@object
	.size		_ZN34_INTERNAL_ec70f661_4_k_cu_f4d933f04cuda3std3__45__cpo3endE,(_ZN34_INTERNAL_ec70f661_4_k_cu_f4d933f04cuda3std6ranges3__45__cpo4cendE - _ZN34_INTERNAL_ec70f661_4_k_cu_f4d933f04cuda3std3__45__cpo3endE)
_ZN34_INTERNAL_ec70f661_4_k_cu_f4d933f04cuda3std3__45__cpo3endE:
	.zero		1
	.type		_ZN34_INTERNAL_ec70f661_4_k_cu_f4d933f04cuda3std6ranges3__45__cpo4cendE,@object
	.size		_ZN34_INTERNAL_ec70f661_4_k_cu_f4d933f04cuda3std6ranges3__45__cpo4cendE,(_ZN34_INTERNAL_ec70f661_4_k_cu_f4d933f04cuda3std3__45__cpo4rendE - _ZN34_INTERNAL_ec70f661_4_k_cu_f4d933f04cuda3std6ranges3__45__cpo4cendE)
_ZN34_INTERNAL_ec70f661_4_k_cu_f4d933f04cuda3std6ranges3__45__cpo4cendE:
	.zero		1
	.type		_ZN34_INTERNAL_ec70f661_4_k_cu_f4d933f04cuda3std3__45__cpo4rendE,@object
	.size		_ZN34_INTERNAL_ec70f661_4_k_cu_f4d933f04cuda3std3__45__cpo4rendE,(_ZN34_INTERNAL_ec70f661_4_k_cu_f4d933f04cuda3std6ranges3__45__cpo4prevE - _ZN34_INTERNAL_ec70f661_4_k_cu_f4d933f04cuda3std3__45__cpo4rendE)
_ZN34_INTERNAL_ec70f661_4_k_cu_f4d933f04cuda3std3__45__cpo4rendE:
	.zero		1
	.type		_ZN34_INTERNAL_ec70f661_4_k_cu_f4d933f04cuda3std6ranges3__45__cpo4prevE,@object
	.size		_ZN34_INTERNAL_ec70f661_4_k_cu_f4d933f04cuda3std6ranges3__45__cpo4prevE,(_ZN34_INTERNAL_ec70f661_4_k_cu_f4d933f04cuda3std6ranges3__45__cpo9iter_moveE - _ZN34_INTERNAL_ec70f661_4_k_cu_f4d933f04cuda3std6ranges3__45__cpo4prevE)
_ZN34_INTERNAL_ec70f661_4_k_cu_f4d933f04cuda3std6ranges3__45__cpo4prevE:
	.zero		1
	.type		_ZN34_INTERNAL_ec70f661_4_k_cu_f4d933f04cuda3std6ranges3__45__cpo9iter_moveE,@object
	.size		_ZN34_INTERNAL_ec70f661_4_k_cu_f4d933f04cuda3std6ranges3__45__cpo9iter_moveE,(.L_13 - _ZN34_INTERNAL_ec70f661_4_k_cu_f4d933f04cuda3std6ranges3__45__cpo9iter_moveE)
_ZN34_INTERNAL_ec70f661_4_k_cu_f4d933f04cuda3std6ranges3__45__cpo9iter_moveE:
	.zero		1
.L_13:


//--------------------- .nv.constant0.create_flat_points --------------------------
	.section	.nv.constant0.create_flat_points,"a",@progbits
	.sectionflags	@""
	.align	4
.nv.constant0.create_flat_points:
	.zero		916


//--------------------- .nv.constant0.calculate_reciprocal --------------------------
	.section	.nv.constant0.calculate_reciprocal,"a",@progbits
	.sectionflags	@""
	.align	4
.nv.constant0.calculate_reciprocal:
	.zero		920


//--------------------- .nv.constant0.count_particles_in_bin --------------------------
	.section	.nv.constant0.count_particles_in_bin,"a",@progbits
	.sectionflags	@""
	.align	4
.nv.constant0.count_particles_in_bin:
	.zero		924


//--------------------- .nv.constant0.compensate_particle_amount --------------------------
	.section	.nv.constant0.compensate_particle_amount,"a",@progbits
	.sectionflags	@""
	.align	4
.nv.constant0.compensate_particle_amount:
	.zero		920


//--------------------- .nv.constant0.find_difference_profile --------------------------
	.section	.nv.constant0.find_difference_profile,"a",@progbits
	.sectionflags	@""
	.align	4
.nv.constant0.find_difference_profile:
	.zero		924


//--------------------- .nv.constant0.clip        --------------------------
	.section	.nv.constant0.clip,"a",@progbits
	.sectionflags	@""
	.align	4
.nv.constant0.clip:
	.zero		920


//--------------------- .nv.constant0.project     --------------------------
	.section	.nv.constant0.project,"a",@progbits
	.sectionflags	@""
	.align	4
.nv.constant0.project:
	.zero		928


//--------------------- .nv.constant0.back_project --------------------------
	.section	.nv.constant0.back_project,"a",@progbits
	.sectionflags	@""
	.align	4
.nv.constant0.back_project:
	.zero		928


//--------------------- SYMBOLS --------------------------

	.type		.nv.reservedSmem.offset0,@object
	.size		.nv.reservedSmem.offset0,0x4
